//
// Generated by NVIDIA NVVM Compiler
//
// Compiler Build ID: CL-36424714
// Cuda compilation tools, release 13.0, V13.0.88
// Based on NVVM 20.0.0
//

.version 9.0
.target sm_100
.address_size 64

	// .globl	_Z22verify_llr_data_kernelPaPiPf
.extern .func  (.param .b32 func_retval0) vprintf
(
	.param .b64 vprintf_param_0,
	.param .b64 vprintf_param_1
)
;
.global .align 1 .b8 $str[26] = {10, 61, 61, 61, 32, 71, 80, 85, 230, 149, 176, 230, 141, 174, 233, 170, 140, 232, 175, 129, 32, 61, 61, 61, 10};
.global .align 1 .b8 $str$1[21] = {76, 76, 82, 230, 149, 176, 230, 141, 174, 233, 149, 191, 229, 186, 166, 58, 32, 37, 100, 10};
.global .align 1 .b8 $str$2[34] = {83, 78, 82, 58, 32, 37, 46, 50, 102, 32, 100, 66, 44, 32, 229, 153, 170, 229, 163, 176, 230, 150, 185, 229, 183, 174, 58, 32, 37, 46, 54, 102, 10};
.global .align 1 .b8 $str$3[29] = {76, 76, 82, 229, 128, 188, 231, 187, 159, 232, 174, 161, 32, 40, 229, 137, 141, 49, 48, 48, 48, 48, 228, 184, 170, 41, 58, 10};
.global .align 1 .b8 $str$4[38] = {32, 32, 230, 173, 163, 229, 128, 188, 58, 32, 37, 100, 44, 32, 232, 180, 159, 229, 128, 188, 58, 32, 37, 100, 44, 32, 233, 155, 182, 229, 128, 188, 58, 32, 37, 100, 10};
.global .align 1 .b8 $str$5[32] = {32, 32, 230, 156, 128, 229, 164, 167, 229, 128, 188, 58, 32, 37, 100, 44, 32, 230, 156, 128, 229, 176, 143, 229, 128, 188, 58, 32, 37, 100, 10};
.global .align 1 .b8 $str$6[18] = {229, 137, 141, 50, 48, 228, 184, 170, 76, 76, 82, 229, 128, 188, 58, 32, 91};
.global .align 1 .b8 $str$7[3] = {44, 32};
.global .align 1 .b8 $str$8[1];
.global .align 1 .b8 $str$9[5] = {37, 100, 37, 115};
.global .align 1 .b8 $str$10[3] = {93, 10};

.visible .entry _Z22verify_llr_data_kernelPaPiPf(
	.param .u64 .ptr .align 1 _Z22verify_llr_data_kernelPaPiPf_param_0,
	.param .u64 .ptr .align 1 _Z22verify_llr_data_kernelPaPiPf_param_1,
	.param .u64 .ptr .align 1 _Z22verify_llr_data_kernelPaPiPf_param_2
)
{
	.local .align 16 .b8 	__local_depot0[16];
	.reg .b64 	%SP;
	.reg .b64 	%SPL;
	.reg .pred 	%p<56>;
	.reg .b16 	%rs<16>;
	.reg .b32 	%r<249>;
	.reg .b32 	%f<3>;
	.reg .b64 	%rd<193>;
	.reg .b64 	%fd<3>;

	mov.u64 	%SPL, __local_depot0;
	cvta.local.u64 	%SP, %SPL;
	ld.param.u64 	%rd11, [_Z22verify_llr_data_kernelPaPiPf_param_0];
	ld.param.u64 	%rd12, [_Z22verify_llr_data_kernelPaPiPf_param_1];
	ld.param.u64 	%rd10, [_Z22verify_llr_data_kernelPaPiPf_param_2];
	cvta.to.global.u64 	%rd1, %rd11;
	cvta.to.global.u64 	%rd2, %rd12;
	add.u64 	%rd13, %SP, 0;
	add.u64 	%rd3, %SPL, 0;
	mov.u32 	%r96, %tid.x;
	mov.u32 	%r97, %ctaid.x;
	mov.u32 	%r98, %ntid.x;
	mul.lo.s32 	%r99, %r98, %r97;
	neg.s32 	%r100, %r99;
	setp.ne.s32 	%p1, %r96, %r100;
	@%p1 bra 	$L__BB0_45;
	cvta.to.global.u64 	%rd14, %rd10;
	mov.u64 	%rd15, $str;
	cvta.global.u64 	%rd16, %rd15;
	{ // callseq 0, 0
	.param .b64 param0;
	st.param.b64 	[param0], %rd16;
	.param .b64 param1;
	st.param.b64 	[param1], 0;
	.param .b32 retval0;
	call.uni (retval0), 
	vprintf, 
	(
	param0, 
	param1
	);
	ld.param.b32 	%r104, [retval0];
	} // callseq 0
	ld.global.u32 	%r106, [%rd2];
	st.local.u32 	[%rd3], %r106;
	mov.u64 	%rd17, $str$1;
	cvta.global.u64 	%rd18, %rd17;
	{ // callseq 1, 0
	.param .b64 param0;
	st.param.b64 	[param0], %rd18;
	.param .b64 param1;
	st.param.b64 	[param1], %rd13;
	.param .b32 retval0;
	call.uni (retval0), 
	vprintf, 
	(
	param0, 
	param1
	);
	ld.param.b32 	%r107, [retval0];
	} // callseq 1
	ld.global.f32 	%f1, [%rd14];
	cvt.f64.f32 	%fd1, %f1;
	ld.global.f32 	%f2, [%rd14+4];
	cvt.f64.f32 	%fd2, %f2;
	st.local.v2.f64 	[%rd3], {%fd1, %fd2};
	mov.u64 	%rd20, $str$2;
	cvta.global.u64 	%rd21, %rd20;
	{ // callseq 2, 0
	.param .b64 param0;
	st.param.b64 	[param0], %rd21;
	.param .b64 param1;
	st.param.b64 	[param1], %rd13;
	.param .b32 retval0;
	call.uni (retval0), 
	vprintf, 
	(
	param0, 
	param1
	);
	ld.param.b32 	%r109, [retval0];
	} // callseq 2
	ld.global.u32 	%r1, [%rd2];
	setp.lt.s32 	%p2, %r1, 1;
	mov.b32 	%r248, 127;
	mov.b32 	%r247, -128;
	mov.b32 	%r211, 0;
	mov.u32 	%r210, %r211;
	mov.u32 	%r209, %r211;
	@%p2 bra 	$L__BB0_23;
	add.s32 	%r115, %r1, -1;
	min.u32 	%r116, %r115, 9999;
	add.s32 	%r2, %r116, 1;
	and.b32  	%r3, %r2, 3;
	setp.lt.u32 	%p3, %r1, 4;
	mov.b32 	%r247, -128;
	mov.b32 	%r248, 127;
	mov.b32 	%r229, 0;
	mov.u32 	%r209, %r229;
	mov.u32 	%r210, %r229;
	mov.u32 	%r211, %r229;
	@%p3 bra 	$L__BB0_17;
	and.b32  	%r229, %r2, 32764;
	neg.s32 	%r206, %r229;
	add.s64 	%rd191, %rd1, 1;
	mov.b32 	%r209, 0;
	mov.b32 	%r247, -128;
	mov.b32 	%r248, 127;
	mov.u32 	%r210, %r209;
	mov.u32 	%r211, %r209;
$L__BB0_4:
	ld.global.s8 	%rs1, [%rd191+-1];
	setp.lt.s16 	%p4, %rs1, 1;
	@%p4 bra 	$L__BB0_6;
	add.s32 	%r211, %r211, 1;
	bra.uni 	$L__BB0_7;
$L__BB0_6:
	setp.eq.s16 	%p5, %rs1, 0;
	and.b16  	%rs6, %rs1, 128;
	shr.u16 	%rs7, %rs6, 7;
	cvt.u32.u16 	%r120, %rs7;
	add.s32 	%r210, %r210, %r120;
	selp.u32 	%r121, 1, 0, %p5;
	add.s32 	%r209, %r209, %r121;
$L__BB0_7:
	cvt.s32.s16 	%r122, %rs1;
	max.s32 	%r18, %r247, %r122;
	min.s32 	%r19, %r248, %r122;
	ld.global.s8 	%rs2, [%rd191];
	setp.gt.s16 	%p6, %rs2, 0;
	@%p6 bra 	$L__BB0_9;
	setp.eq.s16 	%p7, %rs2, 0;
	and.b16  	%rs8, %rs2, 128;
	shr.u16 	%rs9, %rs8, 7;
	cvt.u32.u16 	%r123, %rs9;
	add.s32 	%r210, %r210, %r123;
	selp.u32 	%r124, 1, 0, %p7;
	add.s32 	%r209, %r209, %r124;
	bra.uni 	$L__BB0_10;
$L__BB0_9:
	add.s32 	%r211, %r211, 1;
$L__BB0_10:
	cvt.s32.s16 	%r125, %rs2;
	max.s32 	%r26, %r18, %r125;
	min.s32 	%r27, %r19, %r125;
	ld.global.s8 	%rs3, [%rd191+1];
	setp.gt.s16 	%p8, %rs3, 0;
	@%p8 bra 	$L__BB0_12;
	setp.eq.s16 	%p9, %rs3, 0;
	and.b16  	%rs10, %rs3, 128;
	shr.u16 	%rs11, %rs10, 7;
	cvt.u32.u16 	%r126, %rs11;
	add.s32 	%r210, %r210, %r126;
	selp.u32 	%r127, 1, 0, %p9;
	add.s32 	%r209, %r209, %r127;
	bra.uni 	$L__BB0_13;
$L__BB0_12:
	add.s32 	%r211, %r211, 1;
$L__BB0_13:
	cvt.s32.s16 	%r128, %rs3;
	max.s32 	%r34, %r26, %r128;
	min.s32 	%r35, %r27, %r128;
	ld.global.s8 	%rs4, [%rd191+2];
	setp.gt.s16 	%p10, %rs4, 0;
	@%p10 bra 	$L__BB0_15;
	setp.eq.s16 	%p11, %rs4, 0;
	and.b16  	%rs12, %rs4, 128;
	shr.u16 	%rs13, %rs12, 7;
	cvt.u32.u16 	%r129, %rs13;
	add.s32 	%r210, %r210, %r129;
	selp.u32 	%r130, 1, 0, %p11;
	add.s32 	%r209, %r209, %r130;
	bra.uni 	$L__BB0_16;
$L__BB0_15:
	add.s32 	%r211, %r211, 1;
$L__BB0_16:
	cvt.s32.s16 	%r131, %rs4;
	max.s32 	%r247, %r34, %r131;
	min.s32 	%r248, %r35, %r131;
	add.s32 	%r206, %r206, 4;
	add.s64 	%rd191, %rd191, 4;
	setp.ne.s32 	%p12, %r206, 0;
	@%p12 bra 	$L__BB0_4;
$L__BB0_17:
	setp.eq.s32 	%p13, %r3, 0;
	@%p13 bra 	$L__BB0_23;
	cvt.u64.u32 	%rd22, %r229;
	add.s64 	%rd192, %rd1, %rd22;
	neg.s32 	%r235, %r3;
$L__BB0_19:
	.pragma "nounroll";
	ld.global.s8 	%rs5, [%rd192];
	setp.gt.s16 	%p14, %rs5, 0;
	@%p14 bra 	$L__BB0_21;
	setp.eq.s16 	%p15, %rs5, 0;
	and.b16  	%rs14, %rs5, 128;
	shr.u16 	%rs15, %rs14, 7;
	cvt.u32.u16 	%r132, %rs15;
	add.s32 	%r210, %r210, %r132;
	selp.u32 	%r133, 1, 0, %p15;
	add.s32 	%r209, %r209, %r133;
	bra.uni 	$L__BB0_22;
$L__BB0_21:
	add.s32 	%r211, %r211, 1;
$L__BB0_22:
	cvt.s32.s16 	%r134, %rs5;
	max.s32 	%r247, %r247, %r134;
	min.s32 	%r248, %r248, %r134;
	add.s64 	%rd192, %rd192, 1;
	add.s32 	%r235, %r235, 1;
	setp.ne.s32 	%p16, %r235, 0;
	@%p16 bra 	$L__BB0_19;
$L__BB0_23:
	mov.u64 	%rd23, $str$3;
	cvta.global.u64 	%rd24, %rd23;
	{ // callseq 3, 0
	.param .b64 param0;
	st.param.b64 	[param0], %rd24;
	.param .b64 param1;
	st.param.b64 	[param1], 0;
	.param .b32 retval0;
	call.uni (retval0), 
	vprintf, 
	(
	param0, 
	param1
	);
	ld.param.b32 	%r135, [retval0];
	} // callseq 3
	st.local.v2.u32 	[%rd3], {%r211, %r210};
	st.local.u32 	[%rd3+8], %r209;
	mov.u64 	%rd25, $str$4;
	cvta.global.u64 	%rd26, %rd25;
	{ // callseq 4, 0
	.param .b64 param0;
	st.param.b64 	[param0], %rd26;
	.param .b64 param1;
	st.param.b64 	[param1], %rd13;
	.param .b32 retval0;
	call.uni (retval0), 
	vprintf, 
	(
	param0, 
	param1
	);
	ld.param.b32 	%r137, [retval0];
	} // callseq 4
	st.local.v2.u32 	[%rd3], {%r247, %r248};
	mov.u64 	%rd28, $str$5;
	cvta.global.u64 	%rd29, %rd28;
	{ // callseq 5, 0
	.param .b64 param0;
	st.param.b64 	[param0], %rd29;
	.param .b64 param1;
	st.param.b64 	[param1], %rd13;
	.param .b32 retval0;
	call.uni (retval0), 
	vprintf, 
	(
	param0, 
	param1
	);
	ld.param.b32 	%r139, [retval0];
	} // callseq 5
	mov.u64 	%rd30, $str$6;
	cvta.global.u64 	%rd31, %rd30;
	{ // callseq 6, 0
	.param .b64 param0;
	st.param.b64 	[param0], %rd31;
	.param .b64 param1;
	st.param.b64 	[param1], 0;
	.param .b32 retval0;
	call.uni (retval0), 
	vprintf, 
	(
	param0, 
	param1
	);
	ld.param.b32 	%r141, [retval0];
	} // callseq 6
	ld.global.u32 	%r77, [%rd2];
	setp.lt.s32 	%p17, %r77, 1;
	@%p17 bra 	$L__BB0_44;
	ld.global.s8 	%r143, [%rd1];
	setp.eq.s32 	%p18, %r77, 1;
	mov.u64 	%rd32, $str$7;
	cvta.global.u64 	%rd33, %rd32;
	mov.u64 	%rd34, $str$8;
	cvta.global.u64 	%rd35, %rd34;
	selp.b64 	%rd36, %rd35, %rd33, %p18;
	st.local.u32 	[%rd3], %r143;
	st.local.u64 	[%rd3+8], %rd36;
	mov.u64 	%rd37, $str$9;
	cvta.global.u64 	%rd38, %rd37;
	{ // callseq 7, 0
	.param .b64 param0;
	st.param.b64 	[param0], %rd38;
	.param .b64 param1;
	st.param.b64 	[param1], %rd13;
	.param .b32 retval0;
	call.uni (retval0), 
	vprintf, 
	(
	param0, 
	param1
	);
	ld.param.b32 	%r144, [retval0];
	} // callseq 7
	ld.global.u32 	%r78, [%rd2];
	setp.lt.s32 	%p19, %r78, 2;
	@%p19 bra 	$L__BB0_44;
	ld.global.s8 	%r146, [%rd1+1];
	setp.eq.s32 	%p20, %r78, 2;
	cvta.global.u64 	%rd41, %rd32;
	cvta.global.u64 	%rd43, %rd34;
	selp.b64 	%rd44, %rd43, %rd41, %p20;
	st.local.u32 	[%rd3], %r146;
	st.local.u64 	[%rd3+8], %rd44;
	cvta.global.u64 	%rd46, %rd37;
	{ // callseq 8, 0
	.param .b64 param0;
	st.param.b64 	[param0], %rd46;
	.param .b64 param1;
	st.param.b64 	[param1], %rd13;
	.param .b32 retval0;
	call.uni (retval0), 
	vprintf, 
	(
	param0, 
	param1
	);
	ld.param.b32 	%r147, [retval0];
	} // callseq 8
	ld.global.u32 	%r79, [%rd2];
	setp.lt.s32 	%p21, %r79, 3;
	@%p21 bra 	$L__BB0_44;
	ld.global.s8 	%r149, [%rd1+2];
	setp.eq.s32 	%p22, %r79, 3;
	cvta.global.u64 	%rd49, %rd32;
	cvta.global.u64 	%rd51, %rd34;
	selp.b64 	%rd52, %rd51, %rd49, %p22;
	st.local.u32 	[%rd3], %r149;
	st.local.u64 	[%rd3+8], %rd52;
	cvta.global.u64 	%rd54, %rd37;
	{ // callseq 9, 0
	.param .b64 param0;
	st.param.b64 	[param0], %rd54;
	.param .b64 param1;
	st.param.b64 	[param1], %rd13;
	.param .b32 retval0;
	call.uni (retval0), 
	vprintf, 
	(
	param0, 
	param1
	);
	ld.param.b32 	%r150, [retval0];
	} // callseq 9
	ld.global.u32 	%r80, [%rd2];
	setp.lt.s32 	%p23, %r80, 4;
	@%p23 bra 	$L__BB0_44;
	ld.global.s8 	%r152, [%rd1+3];
	setp.eq.s32 	%p24, %r80, 4;
	cvta.global.u64 	%rd57, %rd32;
	cvta.global.u64 	%rd59, %rd34;
	selp.b64 	%rd60, %rd59, %rd57, %p24;
	st.local.u32 	[%rd3], %r152;
	st.local.u64 	[%rd3+8], %rd60;
	cvta.global.u64 	%rd62, %rd37;
	{ // callseq 10, 0
	.param .b64 param0;
	st.param.b64 	[param0], %rd62;
	.param .b64 param1;
	st.param.b64 	[param1], %rd13;
	.param .b32 retval0;
	call.uni (retval0), 
	vprintf, 
	(
	param0, 
	param1
	);
	ld.param.b32 	%r153, [retval0];
	} // callseq 10
	ld.global.u32 	%r81, [%rd2];
	setp.lt.s32 	%p25, %r81, 5;
	@%p25 bra 	$L__BB0_44;
	ld.global.s8 	%r155, [%rd1+4];
	setp.eq.s32 	%p26, %r81, 5;
	cvta.global.u64 	%rd65, %rd32;
	cvta.global.u64 	%rd67, %rd34;
	selp.b64 	%rd68, %rd67, %rd65, %p26;
	st.local.u32 	[%rd3], %r155;
	st.local.u64 	[%rd3+8], %rd68;
	cvta.global.u64 	%rd70, %rd37;
	{ // callseq 11, 0
	.param .b64 param0;
	st.param.b64 	[param0], %rd70;
	.param .b64 param1;
	st.param.b64 	[param1], %rd13;
	.param .b32 retval0;
	call.uni (retval0), 
	vprintf, 
	(
	param0, 
	param1
	);
	ld.param.b32 	%r156, [retval0];
	} // callseq 11
	ld.global.u32 	%r82, [%rd2];
	setp.lt.s32 	%p27, %r82, 6;
	@%p27 bra 	$L__BB0_44;
	ld.global.s8 	%r158, [%rd1+5];
	setp.eq.s32 	%p28, %r82, 6;
	cvta.global.u64 	%rd73, %rd32;
	cvta.global.u64 	%rd75, %rd34;
	selp.b64 	%rd76, %rd75, %rd73, %p28;
	st.local.u32 	[%rd3], %r158;
	st.local.u64 	[%rd3+8], %rd76;
	cvta.global.u64 	%rd78, %rd37;
	{ // callseq 12, 0
	.param .b64 param0;
	st.param.b64 	[param0], %rd78;
	.param .b64 param1;
	st.param.b64 	[param1], %rd13;
	.param .b32 retval0;
	call.uni (retval0), 
	vprintf, 
	(
	param0, 
	param1
	);
	ld.param.b32 	%r159, [retval0];
	} // callseq 12
	ld.global.u32 	%r83, [%rd2];
	setp.lt.s32 	%p29, %r83, 7;
	@%p29 bra 	$L__BB0_44;
	ld.global.s8 	%r161, [%rd1+6];
	setp.eq.s32 	%p30, %r83, 7;
	cvta.global.u64 	%rd81, %rd32;
	cvta.global.u64 	%rd83, %rd34;
	selp.b64 	%rd84, %rd83, %rd81, %p30;
	st.local.u32 	[%rd3], %r161;
	st.local.u64 	[%rd3+8], %rd84;
	cvta.global.u64 	%rd86, %rd37;
	{ // callseq 13, 0
	.param .b64 param0;
	st.param.b64 	[param0], %rd86;
	.param .b64 param1;
	st.param.b64 	[param1], %rd13;
	.param .b32 retval0;
	call.uni (retval0), 
	vprintf, 
	(
	param0, 
	param1
	);
	ld.param.b32 	%r162, [retval0];
	} // callseq 13
	ld.global.u32 	%r84, [%rd2];
	setp.lt.s32 	%p31, %r84, 8;
	@%p31 bra 	$L__BB0_44;
	ld.global.s8 	%r164, [%rd1+7];
	setp.eq.s32 	%p32, %r84, 8;
	cvta.global.u64 	%rd89, %rd32;
	cvta.global.u64 	%rd91, %rd34;
	selp.b64 	%rd92, %rd91, %rd89, %p32;
	st.local.u32 	[%rd3], %r164;
	st.local.u64 	[%rd3+8], %rd92;
	cvta.global.u64 	%rd94, %rd37;
	{ // callseq 14, 0
	.param .b64 param0;
	st.param.b64 	[param0], %rd94;
	.param .b64 param1;
	st.param.b64 	[param1], %rd13;
	.param .b32 retval0;
	call.uni (retval0), 
	vprintf, 
	(
	param0, 
	param1
	);
	ld.param.b32 	%r165, [retval0];
	} // callseq 14
	ld.global.u32 	%r85, [%rd2];
	setp.lt.s32 	%p33, %r85, 9;
	@%p33 bra 	$L__BB0_44;
	ld.global.s8 	%r167, [%rd1+8];
	setp.eq.s32 	%p34, %r85, 9;
	cvta.global.u64 	%rd97, %rd32;
	cvta.global.u64 	%rd99, %rd34;
	selp.b64 	%rd100, %rd99, %rd97, %p34;
	st.local.u32 	[%rd3], %r167;
	st.local.u64 	[%rd3+8], %rd100;
	cvta.global.u64 	%rd102, %rd37;
	{ // callseq 15, 0
	.param .b64 param0;
	st.param.b64 	[param0], %rd102;
	.param .b64 param1;
	st.param.b64 	[param1], %rd13;
	.param .b32 retval0;
	call.uni (retval0), 
	vprintf, 
	(
	param0, 
	param1
	);
	ld.param.b32 	%r168, [retval0];
	} // callseq 15
	ld.global.u32 	%r86, [%rd2];
	setp.lt.s32 	%p35, %r86, 10;
	@%p35 bra 	$L__BB0_44;
	ld.global.s8 	%r170, [%rd1+9];
	setp.eq.s32 	%p36, %r86, 10;
	cvta.global.u64 	%rd105, %rd32;
	cvta.global.u64 	%rd107, %rd34;
	selp.b64 	%rd108, %rd107, %rd105, %p36;
	st.local.u32 	[%rd3], %r170;
	st.local.u64 	[%rd3+8], %rd108;
	cvta.global.u64 	%rd110, %rd37;
	{ // callseq 16, 0
	.param .b64 param0;
	st.param.b64 	[param0], %rd110;
	.param .b64 param1;
	st.param.b64 	[param1], %rd13;
	.param .b32 retval0;
	call.uni (retval0), 
	vprintf, 
	(
	param0, 
	param1
	);
	ld.param.b32 	%r171, [retval0];
	} // callseq 16
	ld.global.u32 	%r87, [%rd2];
	setp.lt.s32 	%p37, %r87, 11;
	@%p37 bra 	$L__BB0_44;
	ld.global.s8 	%r173, [%rd1+10];
	setp.eq.s32 	%p38, %r87, 11;
	cvta.global.u64 	%rd113, %rd32;
	cvta.global.u64 	%rd115, %rd34;
	selp.b64 	%rd116, %rd115, %rd113, %p38;
	st.local.u32 	[%rd3], %r173;
	st.local.u64 	[%rd3+8], %rd116;
	cvta.global.u64 	%rd118, %rd37;
	{ // callseq 17, 0
	.param .b64 param0;
	st.param.b64 	[param0], %rd118;
	.param .b64 param1;
	st.param.b64 	[param1], %rd13;
	.param .b32 retval0;
	call.uni (retval0), 
	vprintf, 
	(
	param0, 
	param1
	);
	ld.param.b32 	%r174, [retval0];
	} // callseq 17
	ld.global.u32 	%r88, [%rd2];
	setp.lt.s32 	%p39, %r88, 12;
	@%p39 bra 	$L__BB0_44;
	ld.global.s8 	%r176, [%rd1+11];
	setp.eq.s32 	%p40, %r88, 12;
	cvta.global.u64 	%rd121, %rd32;
	cvta.global.u64 	%rd123, %rd34;
	selp.b64 	%rd124, %rd123, %rd121, %p40;
	st.local.u32 	[%rd3], %r176;
	st.local.u64 	[%rd3+8], %rd124;
	cvta.global.u64 	%rd126, %rd37;
	{ // callseq 18, 0
	.param .b64 param0;
	st.param.b64 	[param0], %rd126;
	.param .b64 param1;
	st.param.b64 	[param1], %rd13;
	.param .b32 retval0;
	call.uni (retval0), 
	vprintf, 
	(
	param0, 
	param1
	);
	ld.param.b32 	%r177, [retval0];
	} // callseq 18
	ld.global.u32 	%r89, [%rd2];
	setp.lt.s32 	%p41, %r89, 13;
	@%p41 bra 	$L__BB0_44;
	ld.global.s8 	%r179, [%rd1+12];
	setp.eq.s32 	%p42, %r89, 13;
	cvta.global.u64 	%rd129, %rd32;
	cvta.global.u64 	%rd131, %rd34;
	selp.b64 	%rd132, %rd131, %rd129, %p42;
	st.local.u32 	[%rd3], %r179;
	st.local.u64 	[%rd3+8], %rd132;
	cvta.global.u64 	%rd134, %rd37;
	{ // callseq 19, 0
	.param .b64 param0;
	st.param.b64 	[param0], %rd134;
	.param .b64 param1;
	st.param.b64 	[param1], %rd13;
	.param .b32 retval0;
	call.uni (retval0), 
	vprintf, 
	(
	param0, 
	param1
	);
	ld.param.b32 	%r180, [retval0];
	} // callseq 19
	ld.global.u32 	%r90, [%rd2];
	setp.lt.s32 	%p43, %r90, 14;
	@%p43 bra 	$L__BB0_44;
	ld.global.s8 	%r182, [%rd1+13];
	setp.eq.s32 	%p44, %r90, 14;
	cvta.global.u64 	%rd137, %rd32;
	cvta.global.u64 	%rd139, %rd34;
	selp.b64 	%rd140, %rd139, %rd137, %p44;
	st.local.u32 	[%rd3], %r182;
	st.local.u64 	[%rd3+8], %rd140;
	cvta.global.u64 	%rd142, %rd37;
	{ // callseq 20, 0
	.param .b64 param0;
	st.param.b64 	[param0], %rd142;
	.param .b64 param1;
	st.param.b64 	[param1], %rd13;
	.param .b32 retval0;
	call.uni (retval0), 
	vprintf, 
	(
	param0, 
	param1
	);
	ld.param.b32 	%r183, [retval0];
	} // callseq 20
	ld.global.u32 	%r91, [%rd2];
	setp.lt.s32 	%p45, %r91, 15;
	@%p45 bra 	$L__BB0_44;
	ld.global.s8 	%r185, [%rd1+14];
	setp.eq.s32 	%p46, %r91, 15;
	cvta.global.u64 	%rd145, %rd32;
	cvta.global.u64 	%rd147, %rd34;
	selp.b64 	%rd148, %rd147, %rd145, %p46;
	st.local.u32 	[%rd3], %r185;
	st.local.u64 	[%rd3+8], %rd148;
	cvta.global.u64 	%rd150, %rd37;
	{ // callseq 21, 0
	.param .b64 param0;
	st.param.b64 	[param0], %rd150;
	.param .b64 param1;
	st.param.b64 	[param1], %rd13;
	.param .b32 retval0;
	call.uni (retval0), 
	vprintf, 
	(
	param0, 
	param1
	);
	ld.param.b32 	%r186, [retval0];
	} // callseq 21
	ld.global.u32 	%r92, [%rd2];
	setp.lt.s32 	%p47, %r92, 16;
	@%p47 bra 	$L__BB0_44;
	ld.global.s8 	%r188, [%rd1+15];
	setp.eq.s32 	%p48, %r92, 16;
	cvta.global.u64 	%rd153, %rd32;
	cvta.global.u64 	%rd155, %rd34;
	selp.b64 	%rd156, %rd155, %rd153, %p48;
	st.local.u32 	[%rd3], %r188;
	st.local.u64 	[%rd3+8], %rd156;
	cvta.global.u64 	%rd158, %rd37;
	{ // callseq 22, 0
	.param .b64 param0;
	st.param.b64 	[param0], %rd158;
	.param .b64 param1;
	st.param.b64 	[param1], %rd13;
	.param .b32 retval0;
	call.uni (retval0), 
	vprintf, 
	(
	param0, 
	param1
	);
	ld.param.b32 	%r189, [retval0];
	} // callseq 22
	ld.global.u32 	%r93, [%rd2];
	setp.lt.s32 	%p49, %r93, 17;
	@%p49 bra 	$L__BB0_44;
	ld.global.s8 	%r191, [%rd1+16];
	setp.eq.s32 	%p50, %r93, 17;
	cvta.global.u64 	%rd161, %rd32;
	cvta.global.u64 	%rd163, %rd34;
	selp.b64 	%rd164, %rd163, %rd161, %p50;
	st.local.u32 	[%rd3], %r191;
	st.local.u64 	[%rd3+8], %rd164;
	cvta.global.u64 	%rd166, %rd37;
	{ // callseq 23, 0
	.param .b64 param0;
	st.param.b64 	[param0], %rd166;
	.param .b64 param1;
	st.param.b64 	[param1], %rd13;
	.param .b32 retval0;
	call.uni (retval0), 
	vprintf, 
	(
	param0, 
	param1
	);
	ld.param.b32 	%r192, [retval0];
	} // callseq 23
	ld.global.u32 	%r94, [%rd2];
	setp.lt.s32 	%p51, %r94, 18;
	@%p51 bra 	$L__BB0_44;
	ld.global.s8 	%r194, [%rd1+17];
	setp.eq.s32 	%p52, %r94, 18;
	cvta.global.u64 	%rd169, %rd32;
	cvta.global.u64 	%rd171, %rd34;
	selp.b64 	%rd172, %rd171, %rd169, %p52;
	st.local.u32 	[%rd3], %r194;
	st.local.u64 	[%rd3+8], %rd172;
	cvta.global.u64 	%rd174, %rd37;
	{ // callseq 24, 0
	.param .b64 param0;
	st.param.b64 	[param0], %rd174;
	.param .b64 param1;
	st.param.b64 	[param1], %rd13;
	.param .b32 retval0;
	call.uni (retval0), 
	vprintf, 
	(
	param0, 
	param1
	);
	ld.param.b32 	%r195, [retval0];
	} // callseq 24
	ld.global.u32 	%r95, [%rd2];
	setp.lt.s32 	%p53, %r95, 19;
	@%p53 bra 	$L__BB0_44;
	ld.global.s8 	%r197, [%rd1+18];
	setp.eq.s32 	%p54, %r95, 19;
	cvta.global.u64 	%rd177, %rd32;
	cvta.global.u64 	%rd179, %rd34;
	selp.b64 	%rd180, %rd179, %rd177, %p54;
	st.local.u32 	[%rd3], %r197;
	st.local.u64 	[%rd3+8], %rd180;
	cvta.global.u64 	%rd182, %rd37;
	{ // callseq 25, 0
	.param .b64 param0;
	st.param.b64 	[param0], %rd182;
	.param .b64 param1;
	st.param.b64 	[param1], %rd13;
	.param .b32 retval0;
	call.uni (retval0), 
	vprintf, 
	(
	param0, 
	param1
	);
	ld.param.b32 	%r198, [retval0];
	} // callseq 25
	ld.global.u32 	%r200, [%rd2];
	setp.lt.s32 	%p55, %r200, 20;
	@%p55 bra 	$L__BB0_44;
	ld.global.s8 	%r201, [%rd1+19];
	st.local.u32 	[%rd3], %r201;
	cvta.global.u64 	%rd185, %rd34;
	st.local.u64 	[%rd3+8], %rd185;
	cvta.global.u64 	%rd187, %rd37;
	{ // callseq 26, 0
	.param .b64 param0;
	st.param.b64 	[param0], %rd187;
	.param .b64 param1;
	st.param.b64 	[param1], %rd13;
	.param .b32 retval0;
	call.uni (retval0), 
	vprintf, 
	(
	param0, 
	param1
	);
	ld.param.b32 	%r202, [retval0];
	} // callseq 26
$L__BB0_44:
	mov.u64 	%rd189, $str$10;
	cvta.global.u64 	%rd190, %rd189;
	{ // callseq 27, 0
	.param .b64 param0;
	st.param.b64 	[param0], %rd190;
	.param .b64 param1;
	st.param.b64 	[param1], 0;
	.param .b32 retval0;
	call.uni (retval0), 
	vprintf, 
	(
	param0, 
	param1
	);
	ld.param.b32 	%r204, [retval0];
	} // callseq 27
$L__BB0_45:
	ret;

}
	// .globl	_Z23performance_test_kernelPaPiS0_
.visible .entry _Z23performance_test_kernelPaPiS0_(
	.param .u64 .ptr .align 1 _Z23performance_test_kernelPaPiS0__param_0,
	.param .u64 .ptr .align 1 _Z23performance_test_kernelPaPiS0__param_1,
	.param .u64 .ptr .align 1 _Z23performance_test_kernelPaPiS0__param_2
)
{
	.reg .pred 	%p<7>;
	.reg .b16 	%rs<11>;
	.reg .b32 	%r<61>;
	.reg .b64 	%rd<15>;

	ld.param.u64 	%rd3, [_Z23performance_test_kernelPaPiS0__param_0];
	ld.param.u64 	%rd4, [_Z23performance_test_kernelPaPiS0__param_1];
	ld.param.u64 	%rd2, [_Z23performance_test_kernelPaPiS0__param_2];
	cvta.to.global.u64 	%rd1, %rd3;
	cvta.to.global.u64 	%rd5, %rd4;
	mov.u32 	%r26, %tid.x;
	mov.u32 	%r27, %ctaid.x;
	mov.u32 	%r28, %ntid.x;
	mad.lo.s32 	%r55, %r27, %r28, %r26;
	mov.u32 	%r29, %nctaid.x;
	mul.lo.s32 	%r2, %r28, %r29;
	ld.global.u32 	%r3, [%rd5];
	setp.ge.s32 	%p1, %r55, %r3;
	mov.b32 	%r60, 0;
	@%p1 bra 	$L__BB1_7;
	add.s32 	%r32, %r55, %r2;
	max.s32 	%r33, %r3, %r32;
	setp.lt.s32 	%p2, %r32, %r3;
	selp.u32 	%r34, 1, 0, %p2;
	add.s32 	%r35, %r32, %r34;
	sub.s32 	%r36, %r33, %r35;
	max.u32 	%r37, %r2, 1;
	div.u32 	%r38, %r36, %r37;
	add.s32 	%r39, %r38, %r34;
	add.s32 	%r4, %r39, 1;
	and.b32  	%r5, %r4, 3;
	setp.lt.u32 	%p3, %r39, 3;
	mov.b32 	%r60, 0;
	@%p3 bra 	$L__BB1_4;
	shl.b32 	%r6, %r2, 2;
	and.b32  	%r41, %r4, -4;
	neg.s32 	%r51, %r41;
	mov.b32 	%r60, 0;
	cvt.s64.s32 	%rd8, %r2;
$L__BB1_3:
	cvt.s64.s32 	%rd6, %r55;
	add.s64 	%rd7, %rd1, %rd6;
	ld.global.s8 	%rs1, [%rd7];
	abs.s16 	%rs2, %rs1;
	cvt.u32.u16 	%r42, %rs2;
	add.s32 	%r43, %r60, %r42;
	add.s64 	%rd9, %rd7, %rd8;
	ld.global.s8 	%rs3, [%rd9];
	abs.s16 	%rs4, %rs3;
	cvt.u32.u16 	%r44, %rs4;
	add.s32 	%r45, %r43, %r44;
	add.s64 	%rd10, %rd9, %rd8;
	ld.global.s8 	%rs5, [%rd10];
	abs.s16 	%rs6, %rs5;
	cvt.u32.u16 	%r46, %rs6;
	add.s32 	%r47, %r45, %r46;
	add.s64 	%rd11, %rd10, %rd8;
	ld.global.s8 	%rs7, [%rd11];
	abs.s16 	%rs8, %rs7;
	cvt.u32.u16 	%r48, %rs8;
	add.s32 	%r60, %r47, %r48;
	add.s32 	%r55, %r55, %r6;
	add.s32 	%r51, %r51, 4;
	setp.ne.s32 	%p4, %r51, 0;
	@%p4 bra 	$L__BB1_3;
$L__BB1_4:
	setp.eq.s32 	%p5, %r5, 0;
	@%p5 bra 	$L__BB1_7;
	neg.s32 	%r57, %r5;
$L__BB1_6:
	.pragma "nounroll";
	cvt.s64.s32 	%rd12, %r55;
	add.s64 	%rd13, %rd1, %rd12;
	ld.global.s8 	%rs9, [%rd13];
	abs.s16 	%rs10, %rs9;
	cvt.u32.u16 	%r49, %rs10;
	add.s32 	%r60, %r60, %r49;
	add.s32 	%r55, %r55, %r2;
	add.s32 	%r57, %r57, 1;
	setp.ne.s32 	%p6, %r57, 0;
	@%p6 bra 	$L__BB1_6;
$L__BB1_7:
	cvta.to.global.u64 	%rd14, %rd2;
	atom.global.add.u32 	%r50, [%rd14], %r60;
	ret;

}


// ===== COMPILED SASS (sm_100) =====

	.target	sm_100

	.elftype	@"ET_EXEC"


//--------------------- .note.nv.tkinfo           --------------------------
	.section	.note.nv.tkinfo,"",@"SHT_NOTE"
	.sectionflags	@"SHF_NOTE_NV_TKINFO"
	.tkinfo
        /*0018*/ 	.word	0x00000002
        /*0030*/ 	.string	""
        /*0030*/ 	.string	"ptxas"
        /*0030*/ 	.string	"Cuda compilation tools, release 13.0, V13.0.88"
        /*0030*/ 	.string	"Build cuda_13.0.r13.0/compiler.36424714_0"
        /*0030*/ 	.string	"-arch sm_100 -m 64 "



//--------------------- .note.nv.cuinfo           --------------------------
	.section	.note.nv.cuinfo,"",@"SHT_NOTE"
	.sectionflags	@"SHF_NOTE_NV_CUINFO"
        /*0018*/ 	.short	0x0002
        /*001a*/ 	.short	0x0064
        /*001c*/ 	.short	0x0082
	.zero		2


//--------------------- .nv.info                  --------------------------
	.section	.nv.info,"",@"SHT_CUDA_INFO"
	.align	4


	//----- nvinfo : EIATTR_REGCOUNT
	.align		4
        /*0000*/ 	.byte	0x04, 0x2f
        /*0002*/ 	.short	(.L_12 - .L_11)
	.align		4
.L_11:
        /*0004*/ 	.word	index@(_Z22verify_llr_data_kernelPaPiPf)
        /*0008*/ 	.word	0x0000001b


	//----- nvinfo : EIATTR_FRAME_SIZE
	.align		4
.L_12:
        /*000c*/ 	.byte	0x04, 0x11
        /*000e*/ 	.short	(.L_14 - .L_13)
	.align		4
.L_13:
        /*0010*/ 	.word	index@(_Z22verify_llr_data_kernelPaPiPf)
        /*0014*/ 	.word	0x00000010


	//----- nvinfo : EIATTR_REGCOUNT
	.align		4
.L_14:
        /*0018*/ 	.byte	0x04, 0x2f
        /*001a*/ 	.short	(.L_16 - .L_15)
	.align		4
.L_15:
        /*001c*/ 	.word	index@(_Z23performance_test_kernelPaPiS0_)
        /*0020*/ 	.word	0x00000020


	//----- nvinfo : EIATTR_FRAME_SIZE
	.align		4
.L_16:
        /*0024*/ 	.byte	0x04, 0x11
        /*0026*/ 	.short	(.L_18 - .L_17)
	.align		4
.L_17:
        /*0028*/ 	.word	index@(_Z23performance_test_kernelPaPiS0_)
        /*002c*/ 	.word	0x00000000


	//----- nvinfo : EIATTR_MIN_STACK_SIZE
	.align		4
.L_18:
        /*0030*/ 	.byte	0x04, 0x12
        /*0032*/ 	.short	(.L_20 - .L_19)
	.align		4
.L_19:
        /*0034*/ 	.word	index@(_Z23performance_test_kernelPaPiS0_)
        /*0038*/ 	.word	0x00000000


	//----- nvinfo : EIATTR_MIN_STACK_SIZE
	.align		4
.L_20:
        /*003c*/ 	.byte	0x04, 0x12
        /*003e*/ 	.short	(.L_22 - .L_21)
	.align		4
.L_21:
        /*0040*/ 	.word	index@(_Z22verify_llr_data_kernelPaPiPf)
        /*0044*/ 	.word	0x00000010
.L_22:


//--------------------- .nv.compat                --------------------------
	.section	.nv.compat,"",@"SHT_CUDA_COMPAT_INFO"
	.align	4
        /*0000*/ 	.byte	0x02, 0x09, 0x00, 0x00, 0x02, 0x02, 0x01, 0x00, 0x02, 0x05, 0x05, 0x00, 0x03, 0x07, 0x01, 0x01
        /*0010*/ 	.byte	0x02, 0x03, 0x00, 0x00, 0x02, 0x06, 0x01, 0x00, 0x04, 0x0b, 0x08, 0x00, 0x09, 0x00, 0x00, 0x00
        /*0020*/ 	.byte	0x00, 0x00, 0x00, 0x00


//--------------------- .nv.info._Z23performance_test_kernelPaPiS0_ --------------------------
	.section	.nv.info._Z23performance_test_kernelPaPiS0_,"",@"SHT_CUDA_INFO"
	.sectionflags	@""
	.align	4


	//----- nvinfo : EIATTR_CUDA_API_VERSION
	.align		4
        /*0000*/ 	.byte	0x04, 0x37
        /*0002*/ 	.short	(.L_24 - .L_23)
.L_23:
        /*0004*/ 	.word	0x00000082


	//----- nvinfo : EIATTR_KPARAM_INFO
	.align		4
.L_24:
        /*0008*/ 	.byte	0x04, 0x17
        /*000a*/ 	.short	(.L_26 - .L_25)
.L_25:
        /*000c*/ 	.word	0x00000000
        /*0010*/ 	.short	0x0002
        /*0012*/ 	.short	0x0010
        /*0014*/ 	.byte	0x00, 0xf5, 0x21, 0x00


	//----- nvinfo : EIATTR_KPARAM_INFO
	.align		4
.L_26:
        /*0018*/ 	.byte	0x04, 0x17
        /*001a*/ 	.short	(.L_28 - .L_27)
.L_27:
        /*001c*/ 	.word	0x00000000
        /*0020*/ 	.short	0x0001
        /*0022*/ 	.short	0x0008
        /*0024*/ 	.byte	0x00, 0xf5, 0x21, 0x00


	//----- nvinfo : EIATTR_KPARAM_INFO
	.align		4
.L_28:
        /*0028*/ 	.byte	0x04, 0x17
        /*002a*/ 	.short	(.L_30 - .L_29)
.L_29:
        /*002c*/ 	.word	0x00000000
        /*0030*/ 	.short	0x0000
        /*0032*/ 	.short	0x0000
        /*0034*/ 	.byte	0x00, 0xf5, 0x21, 0x00


	//----- nvinfo : EIATTR_SPARSE_MMA_MASK
	.align		4
.L_30:
        /*0038*/ 	.byte	0x03, 0x50
        /*003a*/ 	.short	0x0000


	//----- nvinfo : EIATTR_MAXREG_COUNT
	.align		4
        /*003c*/ 	.byte	0x03, 0x1b
        /*003e*/ 	.short	0x00ff


	//----- nvinfo : EIATTR_MERCURY_ISA_VERSION
	.align		4
        /*0040*/ 	.byte	0x03, 0x5f
        /*0042*/ 	.short	0x0101


	//----- nvinfo : EIATTR_INT_WARP_WIDE_INSTR_OFFSETS
	.align		4
        /*0044*/ 	.byte	0x04, 0x31
        /*0046*/ 	.short	(.L_32 - .L_31)


	//   ....[0]....
.L_31:
        /*0048*/ 	.word	0x00001150


	//   ....[1]....
        /*004c*/ 	.word	0x00001170


	//----- nvinfo : EIATTR_VRC_CTA_INIT_COUNT
	.align		4
.L_32:
        /*0050*/ 	.byte	0x02, 0x4a
	.zero		1
	.zero		1


	//----- nvinfo : EIATTR_EXIT_INSTR_OFFSETS
	.align		4
        /*0054*/ 	.byte	0x04, 0x1c
        /*0056*/ 	.short	(.L_34 - .L_33)


	//   ....[0]....
.L_33:
        /*0058*/ 	.word	0x000011c0


	//----- nvinfo : EIATTR_CRS_STACK_SIZE
	.align		4
.L_34:
        /*005c*/ 	.byte	0x04, 0x1e
        /*005e*/ 	.short	(.L_36 - .L_35)
.L_35:
        /*0060*/ 	.word	0x00000000


	//----- nvinfo : EIATTR_CBANK_PARAM_SIZE
	.align		4
.L_36:
        /*0064*/ 	.byte	0x03, 0x19
        /*0066*/ 	.short	0x0018


	//----- nvinfo : EIATTR_PARAM_CBANK
	.align		4
        /*0068*/ 	.byte	0x04, 0x0a
        /*006a*/ 	.short	(.L_38 - .L_37)
	.align		4
.L_37:
        /*006c*/ 	.word	index@(.nv.constant0._Z23performance_test_kernelPaPiS0_)
        /*0070*/ 	.short	0x0380
        /*0072*/ 	.short	0x0018


	//----- nvinfo : EIATTR_SW_WAR
	.align		4
.L_38:
        /*0074*/ 	.byte	0x04, 0x36
        /*0076*/ 	.short	(.L_40 - .L_39)
.L_39:
        /*0078*/ 	.word	0x00000008
.L_40:


//--------------------- .nv.info._Z22verify_llr_data_kernelPaPiPf --------------------------
	.section	.nv.info._Z22verify_llr_data_kernelPaPiPf,"",@"SHT_CUDA_INFO"
	.sectionflags	@""
	.align	4


	//----- nvinfo : EIATTR_CUDA_API_VERSION
	.align		4
        /*0000*/ 	.byte	0x04, 0x37
        /*0002*/ 	.short	(.L_42 - .L_41)
.L_41:
        /*0004*/ 	.word	0x00000082


	//----- nvinfo : EIATTR_KPARAM_INFO
	.align		4
.L_42:
        /*0008*/ 	.byte	0x04, 0x17
        /*000a*/ 	.short	(.L_44 - .L_43)
.L_43:
        /*000c*/ 	.word	0x00000000
        /*0010*/ 	.short	0x0002
        /*0012*/ 	.short	0x0010
        /*0014*/ 	.byte	0x00, 0xf5, 0x21, 0x00


	//----- nvinfo : EIATTR_KPARAM_INFO
	.align		4
.L_44:
        /*0018*/ 	.byte	0x04, 0x17
        /*001a*/ 	.short	(.L_46 - .L_45)
.L_45:
        /*001c*/ 	.word	0x00000000
        /*0020*/ 	.short	0x0001
        /*0022*/ 	.short	0x0008
        /*0024*/ 	.byte	0x00, 0xf5, 0x21, 0x00


	//----- nvinfo : EIATTR_KPARAM_INFO
	.align		4
.L_46:
        /*0028*/ 	.byte	0x04, 0x17
        /*002a*/ 	.short	(.L_48 - .L_47)
.L_47:
        /*002c*/ 	.word	0x00000000
        /*0030*/ 	.short	0x0000
        /*0032*/ 	.short	0x0000
        /*0034*/ 	.byte	0x00, 0xf5, 0x21, 0x00


	//----- nvinfo : EIATTR_SPARSE_MMA_MASK
	.align		4
.L_48:
        /*0038*/ 	.byte	0x03, 0x50
        /*003a*/ 	.short	0x0000


	//----- nvinfo : EIATTR_MAXREG_COUNT
	.align		4
        /*003c*/ 	.byte	0x03, 0x1b
        /*003e*/ 	.short	0x00ff


	//----- nvinfo : EIATTR_EXTERNS
	.align		4
        /*0040*/ 	.byte	0x04, 0x0f
        /*0042*/ 	.short	(.L_50 - .L_49)


	//   ....[0]....
	.align		4
.L_49:
        /*0044*/ 	.word	index@(vprintf)


	//----- nvinfo : EIATTR_MERCURY_ISA_VERSION
	.align		4
.L_50:
        /*0048*/ 	.byte	0x03, 0x5f
        /*004a*/ 	.short	0x0101


	//----- nvinfo : EIATTR_VRC_CTA_INIT_COUNT
	.align		4
        /*004c*/ 	.byte	0x02, 0x4a
	.zero		1
	.zero		1


	//----- nvinfo : EIATTR_SYSCALL_OFFSETS
	.align		4
        /*0050*/ 	.byte	0x04, 0x46
        /*0052*/ 	.short	(.L_52 - .L_51)


	//   ....[0]....
.L_51:
        /*0054*/ 	.word	0x00000150


	//   ....[1]....
        /*0058*/ 	.word	0x00000200


	//   ....[2]....
        /*005c*/ 	.word	0x000002e0


	//   ....[3]....
        /*0060*/ 	.word	0x000009f0


	//   ....[4]....
        /*0064*/ 	.word	0x00000a90


	//   ....[5]....
        /*0068*/ 	.word	0x00000b20


	//   ....[6]....
        /*006c*/ 	.word	0x00000b90


	//   ....[7]....
        /*0070*/ 	.word	0x00000cd0


	//   ....[8]....
        /*0074*/ 	.word	0x00000e10


	//   ....[9]....
        /*0078*/ 	.word	0x00000f50


	//   ....[10]....
        /*007c*/ 	.word	0x00001090


	//   ....[11]....
        /*0080*/ 	.word	0x000011d0


	//   ....[12]....
        /*0084*/ 	.word	0x00001310


	//   ....[13]....
        /*0088*/ 	.word	0x00001450


	//   ....[14]....
        /*008c*/ 	.word	0x00001590


	//   ....[15]....
        /*0090*/ 	.word	0x000016d0


	//   ....[16]....
        /*0094*/ 	.word	0x00001810


	//   ....[17]....
        /*0098*/ 	.word	0x00001950


	//   ....[18]....
        /*009c*/ 	.word	0x00001a90


	//   ....[19]....
        /*00a0*/ 	.word	0x00001bd0


	//   ....[20]....
        /*00a4*/ 	.word	0x00001d10


	//   ....[21]....
        /*00a8*/ 	.word	0x00001e50


	//   ....[22]....
        /*00ac*/ 	.word	0x00001f90


	//   ....[23]....
        /*00b0*/ 	.word	0x000020d0


	//   ....[24]....
        /*00b4*/ 	.word	0x00002210


	//   ....[25]....
        /*00b8*/ 	.word	0x00002350


	//   ....[26]....
        /*00bc*/ 	.word	0x00002460


	//   ....[27]....
        /*00c0*/ 	.word	0x000024e0


	//----- nvinfo : EIATTR_EXIT_INSTR_OFFSETS
	.align		4
.L_52:
        /*00c4*/ 	.byte	0x04, 0x1c
        /*00c6*/ 	.short	(.L_54 - .L_53)


	//   ....[0]....
.L_53:
        /*00c8*/ 	.word	0x000000c0


	//   ....[1]....
        /*00cc*/ 	.word	0x000024f0


	//----- nvinfo : EIATTR_CRS_STACK_SIZE
	.align		4
.L_54:
        /*00d0*/ 	.byte	0x04, 0x1e
        /*00d2*/ 	.short	(.L_56 - .L_55)
.L_55:
        /*00d4*/ 	.word	0x00000000


	//----- nvinfo : EIATTR_CBANK_PARAM_SIZE
	.align		4
.L_56:
        /*00d8*/ 	.byte	0x03, 0x19
        /*00da*/ 	.short	0x0018


	//----- nvinfo : EIATTR_PARAM_CBANK
	.align		4
        /*00dc*/ 	.byte	0x04, 0x0a
        /*00de*/ 	.short	(.L_58 - .L_57)
	.align		4
.L_57:
        /*00e0*/ 	.word	index@(.nv.constant0._Z22verify_llr_data_kernelPaPiPf)
        /*00e4*/ 	.short	0x0380
        /*00e6*/ 	.short	0x0018


	//----- nvinfo : EIATTR_SW_WAR
	.align		4
.L_58:
        /*00e8*/ 	.byte	0x04, 0x36
        /*00ea*/ 	.short	(.L_60 - .L_59)
.L_59:
        /*00ec*/ 	.word	0x00000008
.L_60:


//--------------------- .nv.callgraph             --------------------------
	.section	.nv.callgraph,"",@"SHT_CUDA_CALLGRAPH"
	.align	4
	.sectionentsize	8
	.align		4
        /*0000*/ 	.word	0x00000000
	.align		4
        /*0004*/ 	.word	0xffffffff
	.align		4
        /*0008*/ 	.word	index@(_Z22verify_llr_data_kernelPaPiPf)
	.align		4
        /*000c*/ 	.word	index@(vprintf)
	.align		4
        /*0010*/ 	.word	0x00000000
	.align		4
        /*0014*/ 	.word	0xfffffffe
	.align		4
        /*0018*/ 	.word	0x00000000
	.align		4
        /*001c*/ 	.word	0xfffffffd
	.align		4
        /*0020*/ 	.word	0x00000000
	.align		4
        /*0024*/ 	.word	0xfffffffc


//--------------------- .nv.constant4             --------------------------
	.section	.nv.constant4,"a",@progbits
	.align	8
	.align		8
.nv.constant4:
        /*0000*/ 	.dword	$str
	.align		8
        /*0008*/ 	.dword	$str$1
	.align		8
        /*0010*/ 	.dword	$str$2
	.align		8
        /*0018*/ 	.dword	$str$3
	.align		8
        /*0020*/ 	.dword	$str$4
	.align		8
        /*0028*/ 	.dword	$str$5
	.align		8
        /*0030*/ 	.dword	$str$6
	.align		8
        /*0038*/ 	.dword	$str$7
	.align		8
        /*0040*/ 	.dword	$str$8
	.align		8
        /*0048*/ 	.dword	$str$9
	.align		8
        /*0050*/ 	.dword	$str$10
	.align		8
        /*0058*/ 	.dword	vprintf


//--------------------- .text._Z23performance_test_kernelPaPiS0_ --------------------------
	.section	.text._Z23performance_test_kernelPaPiS0_,"ax",@progbits
	.align	128
        .global         _Z23performance_test_kernelPaPiS0_
        .type           _Z23performance_test_kernelPaPiS0_,@function
        .size           _Z23performance_test_kernelPaPiS0_,(.L_x_47 - _Z23performance_test_kernelPaPiS0_)
        .other          _Z23performance_test_kernelPaPiS0_,@"STO_CUDA_ENTRY STV_DEFAULT"
_Z23performance_test_kernelPaPiS0_:
.text._Z23performance_test_kernelPaPiS0_:
[----:B------:R-:W-:Y:S08]  /*0000*/  LDC R1, c[0x0][0x37c] ;  /* 0x0000df00ff017b82 */ /* 0x000ff00000000800 */
[----:B------:R-:W0:Y:S01]  /*0010*/  LDC.64 R2, c[0x0][0x388] ;  /* 0x0000e200ff027b82 */ /* 0x000e220000000a00 */
[----:B------:R-:W0:Y:S01]  /*0020*/  LDCU.64 UR6, c[0x0][0x358] ;  /* 0x00006b00ff0677ac */ /* 0x000e220008000a00 */
[----:B------:R-:W1:Y:S01]  /*0030*/  S2R R29, SR_TID.X ;  /* 0x00000000001d7919 */ /* 0x000e620000002100 */
[----:B------:R-:W2:Y:S05]  /*0040*/  LDCU.64 UR8, c[0x0][0x380] ;  /* 0x00007000ff0877ac */ /* 0x000eaa0008000a00 */
[----:B------:R-:W1:Y:S01]  /*0050*/  S2UR UR4, SR_CTAID.X ;  /* 0x00000000000479c3 */ /* 0x000e620000002500 */
[----:B------:R-:W3:Y:S01]  /*0060*/  LDCU.64 UR10, c[0x0][0x380] ;  /* 0x00007000ff0a77ac */ /* 0x000ee20008000a00 */
[----:B------:R-:W4:Y:S01]  /*0070*/  LDCU.64 UR12, c[0x0][0x380] ;  /* 0x00007000ff0c77ac */ /* 0x000f220008000a00 */
[----:B0-----:R0:W5:Y:S05]  /*0080*/  LDG.E R0, desc[UR6][R2.64] ;  /* 0x0000000602007981 */ /* 0x00116a000c1e1900 */
[----:B------:R-:W1:Y:S01]  /*0090*/  LDC R4, c[0x0][0x360] ;  /* 0x0000d800ff047b82 */ /* 0x000e620000000800 */
[----:B------:R-:W0:Y:S01]  /*00a0*/  LDCU UR5, c[0x0][0x370] ;  /* 0x00006e00ff0577ac */ /* 0x000e220008000800 */
[----:B------:R-:W-:Y:S01]  /*00b0*/  BSSY.RECONVERGENT B2, `(.L_x_0) ;  /* 0x0000107000027945 */ /* 0x000fe20003800200 */
[----:B------:R-:W-:-:S02]  /*00c0*/  IMAD.MOV.U32 R6, RZ, RZ, RZ ;  /* 0x000000ffff067224 */ /* 0x000fc400078e00ff */
[C---:B-1----:R-:W-:Y:S02]  /*00d0*/  IMAD R29, R4.reuse, UR4, R29 ;  /* 0x00000004041d7c24 */ /* 0x042fe4000f8e021d */
[----:B0-----:R-:W-:-:S03]  /*00e0*/  IMAD R2, R4, UR5, RZ ;  /* 0x0000000504027c24 */ /* 0x001fc6000f8e02ff */
[----:B-----5:R-:W-:-:S13]  /*00f0*/  ISETP.GE.AND P0, PT, R29, R0, PT ;  /* 0x000000001d00720c */ /* 0x020fda0003f06270 */
[----:B--234-:R-:W-:Y:S05]  /*0100*/  @P0 BRA `(.L_x_1) ;  /* 0x0000001000040947 */ /* 0x01cfea0003800000 */
[C---:B------:R-:W-:Y:S01]  /*0110*/  VIMNMX.U32 R7, PT, PT, R2.reuse, 0x1, !PT ;  /* 0x0000000102077848 */ /* 0x040fe20007fe0000 */
[----:B------:R-:W-:Y:S01]  /*0120*/  IMAD.IADD R3, R2, 0x1, R29 ;  /* 0x0000000102037824 */ /* 0x000fe200078e021d */
[----:B------:R-:W-:Y:S02]  /*0130*/  BSSY.RECONVERGENT B1, `(.L_x_2) ;  /* 0x00000f1000017945 */ /* 0x000fe40003800200 */
[----:B------:R-:W0:Y:S01]  /*0140*/  I2F.U32.RP R8, R7 ;  /* 0x0000000700087306 */ /* 0x000e220000209000 */
[----:B------:R-:W-:Y:S01]  /*0150*/  IMAD.MOV R9, RZ, RZ, -R7 ;  /* 0x000000ffff097224 */ /* 0x000fe200078e0a07 */
[----:B------:R-:W-:Y:S02]  /*0160*/  ISETP.GE.AND P0, PT, R3, R0, PT ;  /* 0x000000000300720c */ /* 0x000fe40003f06270 */
[----:B------:R-:W-:Y:S02]  /*0170*/  VIMNMX R0, PT, PT, R0, R3, !PT ;  /* 0x0000000300007248 */ /* 0x000fe40007fe0100 */
[----:B------:R-:W-:-:S02]  /*0180*/  SEL R6, RZ, 0x1, P0 ;  /* 0x00000001ff067807 */ /* 0x000fc40000000000 */
[----:B------:R-:W-:Y:S02]  /*0190*/  ISETP.NE.U32.AND P2, PT, R7, RZ, PT ;  /* 0x000000ff0700720c */ /* 0x000fe40003f45070 */
[----:B------:R-:W-:Y:S01]  /*01a0*/  IADD3 R0, PT, PT, R0, -R3, -R6 ;  /* 0x8000000300007210 */ /* 0x000fe20007ffe806 */
[----:B0-----:R-:W0:Y:S02]  /*01b0*/  MUFU.RCP R8, R8 ;  /* 0x0000000800087308 */ /* 0x001e240000001000 */
[----:B0-----:R-:W-:-:S06]  /*01c0*/  VIADD R4, R8, 0xffffffe ;  /* 0x0ffffffe08047836 */ /* 0x001fcc0000000000 */
[----:B------:R0:W1:Y:S02]  /*01d0*/  F2I.FTZ.U32.TRUNC.NTZ R5, R4 ;  /* 0x0000000400057305 */ /* 0x000064000021f000 */
[----:B0-----:R-:W-:Y:S02]  /*01e0*/  IMAD.MOV.U32 R4, RZ, RZ, RZ ;  /* 0x000000ffff047224 */ /* 0x001fe400078e00ff */
[----:B-1----:R-:W-:-:S04]  /*01f0*/  IMAD R9, R9, R5, RZ ;  /* 0x0000000509097224 */ /* 0x002fc800078e02ff */
[----:B------:R-:W-:-:S06]  /*0200*/  IMAD.HI.U32 R5, R5, R9, R4 ;  /* 0x0000000905057227 */ /* 0x000fcc00078e0004 */
[----:B------:R-:W-:-:S04]  /*0210*/  IMAD.HI.U32 R5, R5, R0, RZ ;  /* 0x0000000005057227 */ /* 0x000fc800078e00ff */
[----:B------:R-:W-:-:S04]  /*0220*/  IMAD.MOV R3, RZ, RZ, -R5 ;  /* 0x000000ffff037224 */ /* 0x000fc800078e0a05 */
[----:B------:R-:W-:-:S05]  /*0230*/  IMAD R0, R7, R3, R0 ;  /* 0x0000000307007224 */ /* 0x000fca00078e0200 */
[----:B------:R-:W-:-:S13]  /*0240*/  ISETP.GE.U32.AND P0, PT, R0, R7, PT ;  /* 0x000000070000720c */ /* 0x000fda0003f06070 */
[----:B------:R-:W-:Y:S02]  /*0250*/  @P0 IMAD.IADD R0, R0, 0x1, -R7 ;  /* 0x0000000100000824 */ /* 0x000fe400078e0a07 */
[----:B------:R-:W-:-:S03]  /*0260*/  @P0 VIADD R5, R5, 0x1 ;  /* 0x0000000105050836 */ /* 0x000fc60000000000 */
[----:B------:R-:W-:-:S13]  /*0270*/  ISETP.GE.U32.AND P1, PT, R0, R7, PT ;  /* 0x000000070000720c */ /* 0x000fda0003f26070 */
[----:B------:R-:W-:Y:S01]  /*0280*/  @P1 VIADD R5, R5, 0x1 ;  /* 0x0000000105051836 */ /* 0x000fe20000000000 */
[----:B------:R-:W-:-:S05]  /*0290*/  @!P2 LOP3.LUT R5, RZ, R7, RZ, 0x33, !PT ;  /* 0x00000007ff05a212 */ /* 0x000fca00078e33ff */
[----:B------:R-:W-:Y:S02]  /*02a0*/  IMAD.IADD R5, R6, 0x1, R5 ;  /* 0x0000000106057824 */ /* 0x000fe400078e0205 */
[----:B------:R-:W-:-:S03]  /*02b0*/  IMAD.MOV.U32 R6, RZ, RZ, RZ ;  /* 0x000000ffff067224 */ /* 0x000fc600078e00ff */
[C---:B------:R-:W-:Y:S01]  /*02c0*/  ISETP.GE.U32.AND P0, PT, R5.reuse, 0x3, PT ;  /* 0x000000030500780c */ /* 0x040fe20003f06070 */
[----:B------:R-:W-:-:S05]  /*02d0*/  VIADD R5, R5, 0x1 ;  /* 0x0000000105057836 */ /* 0x000fca0000000000 */
[----:B------:R-:W-:-:S07]  /*02e0*/  LOP3.LUT R3, R5, 0x3, RZ, 0xc0, !PT ;  /* 0x0000000305037812 */ /* 0x000fce00078ec0ff */
[----:B------:R-:W-:Y:S05]  /*02f0*/  @!P0 BRA `(.L_x_3) ;  /* 0x0000000c00508947 */ /* 0x000fea0003800000 */
[----:B------:R-:W-:Y:S01]  /*0300*/  LOP3.LUT R5, R5, 0xfffffffc, RZ, 0xc0, !PT ;  /* 0xfffffffc05057812 */ /* 0x000fe200078ec0ff */
[----:B------:R-:W-:Y:S01]  /*0310*/  BSSY.RELIABLE B0, `(.L_x_4) ;  /* 0x00000b6000007945 */ /* 0x000fe20003800100 */
[----:B------:R-:W-:Y:S01]  /*0320*/  SHF.R.S32.HI R0, RZ, 0x1f, R2 ;  /* 0x0000001fff007819 */ /* 0x000fe20000011402 */
[----:B------:R-:W-:Y:S02]  /*0330*/  IMAD.MOV.U32 R6, RZ, RZ, RZ ;  /* 0x000000ffff067224 */ /* 0x000fe400078e00ff */
[----:B------:R-:W-:-:S05]  /*0340*/  IMAD.MOV R5, RZ, RZ, -R5 ;  /* 0x000000ffff057224 */ /* 0x000fca00078e0a05 */
[----:B------:R-:W-:-:S13]  /*0350*/  ISETP.GE.AND P0, PT, R5, RZ, PT ;  /* 0x000000ff0500720c */ /* 0x000fda0003f06270 */
[----:B------:R-:W-:Y:S05]  /*0360*/  @P0 BRA `(.L_x_5) ;  /* 0x0000000800c00947 */ /* 0x000fea0003800000 */
[----:B------:R-:W-:Y:S01]  /*0370*/  IMAD.MOV R4, RZ, RZ, -R5 ;  /* 0x000000ffff047224 */ /* 0x000fe200078e0a05 */
[----:B------:R-:W-:Y:S01]  /*0380*/  BSSY.RECONVERGENT B3, `(.L_x_6) ;  /* 0x0000070000037945 */ /* 0x000fe20003800200 */
[----:B------:R-:W-:-:S03]  /*0390*/  PLOP3.LUT P0, PT, PT, PT, PT, 0x80, 0x8 ;  /* 0x000000000008781c */ /* 0x000fc60003f0f070 */
[----:B------:R-:W-:-:S13]  /*03a0*/  ISETP.GT.AND P1, PT, R4, 0xc, PT ;  /* 0x0000000c0400780c */ /* 0x000fda0003f24270 */
[----:B------:R-:W-:Y:S05]  /*03b0*/  @!P1 BRA `(.L_x_7) ;  /* 0x0000000400b09947 */ /* 0x000fea0003800000 */
[----:B------:R-:W-:-:S13]  /*03c0*/  PLOP3.LUT P0, PT, PT, PT, PT, 0x8, 0x80 ;  /* 0x000000000080781c */ /* 0x000fda0003f0e170 */
.L_x_8:
[----:B------:R-:W-:-:S04]  /*03d0*/  IADD3 R18, P1, PT, R29, UR8, RZ ;  /* 0x000000081d127c10 */ /* 0x000fc8000ff3e0ff */
[----:B------:R-:W-:Y:S01]  /*03e0*/  LEA.HI.X.SX32 R19, R29, UR9, 0x1, P1 ;  /* 0x000000091d137c11 */ /* 0x000fe200088f0eff */
[C---:B------:R-:W-:Y:S01]  /*03f0*/  IMAD R29, R2.reuse, 0x4, R29 ;  /* 0x00000004021d7824 */ /* 0x040fe200078e021d */
[----:B------:R-:W-:-:S03]  /*0400*/  IADD3 R10, P1, PT, R2, R18, RZ ;  /* 0x00000012020a7210 */ /* 0x000fc60007f3e0ff */
[----:B------:R0:W2:Y:S02]  /*0410*/  LDG.E.S8 R4, desc[UR6][R18.64] ;  /* 0x0000000612047981 */ /* 0x0000a4000c1e1300 */
[----:B------:R-:W-:Y:S01]  /*0420*/  IMAD.X R11, R0, 0x1, R19, P1 ;  /* 0x00000001000b7824 */ /* 0x000fe200008e0613 */
[----:B------:R-:W-:Y:S02]  /*0430*/  IADD3 R16, P1, PT, R2, R10, RZ ;  /* 0x0000000a02107210 */ /* 0x000fe40007f3e0ff */
[C---:B------:R-:W-:Y:S02]  /*0440*/  IADD3 R14, P2, PT, R29.reuse, UR8, RZ ;  /* 0x000000081d0e7c10 */ /* 0x040fe4000ff5e0ff */
[----:B------:R-:W3:Y:S01]  /*0450*/  LDG.E.S8 R10, desc[UR6][R10.64] ;  /* 0x000000060a0a7981 */ /* 0x000ee2000c1e1300 */
[----:B------:R-:W-:Y:S01]  /*0460*/  IMAD.X R17, R0, 0x1, R11, P1 ;  /* 0x0000000100117824 */ /* 0x000fe200008e060b */
[----:B------:R-:W-:Y:S02]  /*0470*/  IADD3 R26, P1, PT, R2, R16, RZ ;  /* 0x00000010021a7210 */ /* 0x000fe40007f3e0ff */
[----:B------:R-:W-:-:S02]  /*0480*/  LEA.HI.X.SX32 R15, R29, UR9, 0x1, P2 ;  /* 0x000000091d0f7c11 */ /* 0x000fc400090f0eff */
[----:B------:R1:W4:Y:S01]  /*0490*/  LDG.E.S8 R8, desc[UR6][R16.64] ;  /* 0x0000000610087981 */ /* 0x000322000c1e1300 */
[----:B------:R-:W-:Y:S01]  /*04a0*/  IMAD.X R27, R0, 0x1, R17, P1 ;  /* 0x00000001001b7824 */ /* 0x000fe200008e0611 */
[C---:B------:R-:W-:Y:S01]  /*04b0*/  IADD3 R12, P1, PT, R2.reuse, R14, RZ ;  /* 0x0000000e020c7210 */ /* 0x040fe20007f3e0ff */
[----:B------:R-:W-:Y:S01]  /*04c0*/  IMAD R29, R2, 0x4, R29 ;  /* 0x00000004021d7824 */ /* 0x000fe200078e021d */
[----:B------:R-:W5:Y:S03]  /*04d0*/  LDG.E.S8 R9, desc[UR6][R14.64] ;  /* 0x000000060e097981 */ /* 0x000f66000c1e1300 */
[----:B------:R-:W-:Y:S01]  /*04e0*/  IMAD.X R13, R0, 0x1, R15, P1 ;  /* 0x00000001000d7824 */ /* 0x000fe200008e060f */
[----:B------:R-:W-:Y:S01]  /*04f0*/  IADD3 R24, P1, PT, R2, R12, RZ ;  /* 0x0000000c02187210 */ /* 0x000fe20007f3e0ff */
[----:B------:R-:W5:Y:S01]  /*0500*/  LDG.E.S8 R7, desc[UR6][R26.64] ;  /* 0x000000061a077981 */ /* 0x000f62000c1e1300 */
[----:B------:R-:W-:-:S03]  /*0510*/  IADD3 R22, P2, PT, R29, UR8, RZ ;  /* 0x000000081d167c10 */ /* 0x000fc6000ff5e0ff */
[----:B------:R-:W-:Y:S01]  /*0520*/  IMAD.X R25, R0, 0x1, R13, P1 ;  /* 0x0000000100197824 */ /* 0x000fe200008e060d */
[----:B------:R-:W-:Y:S01]  /*0530*/  IADD3 R20, P1, PT, R2, R24, RZ ;  /* 0x0000001802147210 */ /* 0x000fe20007f3e0ff */
[----:B------:R1:W5:Y:S01]  /*0540*/  LDG.E.S8 R11, desc[UR6][R12.64] ;  /* 0x000000060c0b7981 */ /* 0x000362000c1e1300 */
[----:B------:R-:W-:-:S03]  /*0550*/  LEA.HI.X.SX32 R23, R29, UR9, 0x1, P2 ;  /* 0x000000091d177c11 */ /* 0x000fc600090f0eff */
[----:B------:R-:W-:Y:S01]  /*0560*/  IMAD.X R21, R0, 0x1, R25, P1 ;  /* 0x0000000100157824 */ /* 0x000fe200008e0619 */
[C---:B0-----:R-:W-:Y:S01]  /*0570*/  IADD3 R18, P1, PT, R2.reuse, R22, RZ ;  /* 0x0000001602127210 */ /* 0x041fe20007f3e0ff */
[----:B------:R-:W-:Y:S01]  /*0580*/  IMAD R29, R2, 0x4, R29 ;  /* 0x00000004021d7824 */ /* 0x000fe200078e021d */
[----:B------:R-:W5:Y:S03]  /*0590*/  LDG.E.S8 R26, desc[UR6][R24.64] ;  /* 0x00000006181a7981 */ /* 0x000f66000c1e1300 */
[----:B------:R-:W-:Y:S01]  /*05a0*/  IMAD.X R19, R0, 0x1, R23, P1 ;  /* 0x0000000100137824 */ /* 0x000fe200008e0617 */
[----:B-1----:R-:W-:Y:S01]  /*05b0*/  IADD3 R16, P1, PT, R2, R18, RZ ;  /* 0x0000001202107210 */ /* 0x002fe20007f3e0ff */
[----:B------:R0:W5:Y:S01]  /*05c0*/  LDG.E.S8 R27, desc[UR6][R20.64] ;  /* 0x00000006141b7981 */ /* 0x000162000c1e1300 */
[----:B------:R-:W-:-:S03]  /*05d0*/  IADD3 R12, P2, PT, R29, UR8, RZ ;  /* 0x000000081d0c7c10 */ /* 0x000fc6000ff5e0ff */
[----:B------:R-:W-:Y:S01]  /*05e0*/  IMAD.X R17, R0, 0x1, R19, P1 ;  /* 0x0000000100117824 */ /* 0x000fe200008e0613 */
[----:B------:R-:W-:Y:S01]  /*05f0*/  IADD3 R14, P1, PT, R2, R16, RZ ;  /* 0x00000010020e7210 */ /* 0x000fe20007f3e0ff */
[----:B------:R1:W5:Y:S01]  /*0600*/  LDG.E.S8 R28, desc[UR6][R22.64] ;  /* 0x00000006161c7981 */ /* 0x000362000c1e1300 */
[----:B------:R-:W-:-:S03]  /*0610*/  LEA.HI.X.SX32 R13, R29, UR9, 0x1, P2 ;  /* 0x000000091d0d7c11 */ /* 0x000fc600090f0eff */
[----:B------:R-:W-:Y:S01]  /*0620*/  IMAD.X R15, R0, 0x1, R17, P1 ;  /* 0x00000001000f7824 */ /* 0x000fe200008e0611 */
[----:B0-----:R-:W-:Y:S01]  /*0630*/  IADD3 R20, P1, PT, R2, R12, RZ ;  /* 0x0000000c02147210 */ /* 0x001fe20007f3e0ff */
[----:B------:R-:W5:Y:S04]  /*0640*/  LDG.E.S8 R18, desc[UR6][R18.64] ;  /* 0x0000000612127981 */ /* 0x000f68000c1e1300 */
[----:B------:R-:W-:Y:S01]  /*0650*/  IMAD.X R21, R0, 0x1, R13, P1 ;  /* 0x0000000100157824 */ /* 0x000fe200008e060d */
[----:B-1----:R-:W-:Y:S01]  /*0660*/  IADD3 R22, P1, PT, R2, R20, RZ ;  /* 0x0000001402167210 */ /* 0x002fe20007f3e0ff */
[----:B------:R-:W5:Y:S04]  /*0670*/  LDG.E.S8 R16, desc[UR6][R16.64] ;  /* 0x0000000610107981 */ /* 0x000f68000c1e1300 */
[----:B------:R-:W5:Y:S01]  /*0680*/  LDG.E.S8 R14, desc[UR6][R14.64] ;  /* 0x000000060e0e7981 */ /* 0x000f62000c1e1300 */
[----:B------:R-:W-:Y:S01]  /*0690*/  IMAD.X R23, R0, 0x1, R21, P1 ;  /* 0x0000000100177824 */ /* 0x000fe200008e0615 */
[----:B------:R-:W-:-:S02]  /*06a0*/  IADD3 R24, P1, PT, R2, R22, RZ ;  /* 0x0000001602187210 */ /* 0x000fc40007f3e0ff */
[----:B------:R0:W5:Y:S03]  /*06b0*/  LDG.E.S8 R12, desc[UR6][R12.64] ;  /* 0x000000060c0c7981 */ /* 0x000166000c1e1300 */
[----:B------:R-:W-:Y:S01]  /*06c0*/  IMAD.X R25, R0, 0x1, R23, P1 ;  /* 0x0000000100197824 */ /* 0x000fe200008e0617 */
[----:B------:R-:W5:Y:S04]  /*06d0*/  LDG.E.S8 R20, desc[UR6][R20.64] ;  /* 0x0000000614147981 */ /* 0x000f68000c1e1300 */
[----:B------:R-:W5:Y:S04]  /*06e0*/  LDG.E.S8 R22, desc[UR6][R22.64] ;  /* 0x0000000616167981 */ /* 0x000f68000c1e1300 */
[----:B------:R-:W5:Y:S01]  /*06f0*/  LDG.E.S8 R24, desc[UR6][R24.64] ;  /* 0x0000000618187981 */ /* 0x000f62000c1e1300 */
[----:B------:R-:W-:-:S05]  /*0700*/  VIADD R5, R5, 0x10 ;  /* 0x0000001005057836 */ /* 0x000fca0000000000 */
[----:B------:R-:W-:Y:S01]  /*0710*/  ISETP.GE.AND P1, PT, R5, -0xc, PT ;  /* 0xfffffff40500780c */ /* 0x000fe20003f26270 */
[----:B------:R-:W-:Y:S01]  /*0720*/  IMAD R29, R2, 0x4, R29 ;  /* 0x00000004021d7824 */ /* 0x000fe200078e021d */
[----:B--2---:R-:W-:-:S04]  /*0730*/  PRMT R4, R4, 0x9910, RZ ;  /* 0x0000991004047816 */ /* 0x004fc800000000ff */
[----:B------:R-:W-:Y:S02]  /*0740*/  IABS R4, R4 ;  /* 0x0000000400047213 */ /* 0x000fe40000000000 */
[----:B---3--:R-:W-:-:S04]  /*0750*/  PRMT R10, R10, 0x9910, RZ ;  /* 0x000099100a0a7816 */ /* 0x008fc800000000ff */
[----:B------:R-:W-:Y:S01]  /*0760*/  IABS R10, R10 ;  /* 0x0000000a000a7213 */ /* 0x000fe20000000000 */
[----:B0-----:R-:W-:Y:S01]  /*0770*/  IMAD.MOV.U32 R13, RZ, RZ, R4 ;  /* 0x000000ffff0d7224 */ /* 0x001fe200078e0004 */
[----:B----4-:R-:W-:-:S03]  /*0780*/  PRMT R8, R8, 0x9910, RZ ;  /* 0x0000991008087816 */ /* 0x010fc600000000ff */
[----:B------:R-:W-:Y:S01]  /*0790*/  IMAD.MOV.U32 R4, RZ, RZ, R10 ;  /* 0x000000ffff047224 */ /* 0x000fe200078e000a */
[----:B-----5:R-:W-:Y:S02]  /*07a0*/  PRMT R15, R7, 0x9910, RZ ;  /* 0x00009910070f7816 */ /* 0x020fe400000000ff */
[----:B------:R-:W-:Y:S02]  /*07b0*/  PRMT R9, R9, 0x9910, RZ ;  /* 0x0000991009097816 */ /* 0x000fe400000000ff */
[----:B------:R-:W-:Y:S02]  /*07c0*/  IABS R15, R15 ;  /* 0x0000000f000f7213 */ /* 0x000fe40000000000 */
[----:B------:R-:W-:Y:S02]  /*07d0*/  IADD3 R4, PT, PT, R4, R6, R13 ;  /* 0x0000000604047210 */ /* 0x000fe40007ffe00d */
[----:B------:R-:W-:Y:S01]  /*07e0*/  IABS R7, R8 ;  /* 0x0000000800077213 */ /* 0x000fe20000000000 */
[----:B------:R-:W-:Y:S01]  /*07f0*/  IMAD.MOV.U32 R6, RZ, RZ, R15 ;  /* 0x000000ffff067224 */ /* 0x000fe200078e000f */
[----:B------:R-:W-:-:S02]  /*0800*/  IABS R9, R9 ;  /* 0x0000000900097213 */ /* 0x000fc40000000000 */
[----:B------:R-:W-:Y:S02]  /*0810*/  PRMT R11, R11, 0x9910, RZ ;  /* 0x000099100b0b7816 */ /* 0x000fe400000000ff */
[----:B------:R-:W-:Y:S02]  /*0820*/  PRMT R26, R26, 0x9910, RZ ;  /* 0x000099101a1a7816 */ /* 0x000fe400000000ff */
[----:B------:R-:W-:Y:S02]  /*0830*/  IADD3 R4, PT, PT, R6, R4, R7 ;  /* 0x0000000406047210 */ /* 0x000fe40007ffe007 */
[----:B------:R-:W-:Y:S01]  /*0840*/  PRMT R27, R27, 0x9910, RZ ;  /* 0x000099101b1b7816 */ /* 0x000fe200000000ff */
[----:B------:R-:W-:Y:S01]  /*0850*/  IMAD.MOV.U32 R7, RZ, RZ, R9 ;  /* 0x000000ffff077224 */ /* 0x000fe200078e0009 */
[----:B------:R-:W-:Y:S02]  /*0860*/  IABS R6, R11 ;  /* 0x0000000b00067213 */ /* 0x000fe40000000000 */
[----:B------:R-:W-:-:S02]  /*0870*/  IABS R26, R26 ;  /* 0x0000001a001a7213 */ /* 0x000fc40000000000 */
[----:B------:R-:W-:Y:S02]  /*0880*/  IABS R27, R27 ;  /* 0x0000001b001b7213 */ /* 0x000fe40000000000 */
[----:B------:R-:W-:Y:S02]  /*0890*/  PRMT R28, R28, 0x9910, RZ ;  /* 0x000099101c1c7816 */ /* 0x000fe400000000ff */
[----:B------:R-:W-:Y:S01]  /*08a0*/  IADD3 R4, PT, PT, R6, R4, R7 ;  /* 0x0000000406047210 */ /* 0x000fe20007ffe007 */
[----:B------:R-:W-:Y:S01]  /*08b0*/  IMAD.MOV.U32 R7, RZ, RZ, R26 ;  /* 0x000000ffff077224 */ /* 0x000fe200078e001a */
[----:B------:R-:W-:Y:S01]  /*08c0*/  IABS R28, R28 ;  /* 0x0000001c001c7213 */ /* 0x000fe20000000000 */
[----:B------:R-:W-:Y:S01]  /*08d0*/  IMAD.MOV.U32 R6, RZ, RZ, R27 ;  /* 0x000000ffff067224 */ /* 0x000fe200078e001b */
[----:B------:R-:W-:Y:S02]  /*08e0*/  PRMT R18, R18, 0x9910, RZ ;  /* 0x0000991012127816 */ /* 0x000fe400000000ff */
[----:B------:R-:W-:-:S02]  /*08f0*/  PRMT R16, R16, 0x9910, RZ ;  /* 0x0000991010107816 */ /* 0x000fc400000000ff */
[----:B------:R-:W-:Y:S02]  /*0900*/  IADD3 R4, PT, PT, R6, R4, R7 ;  /* 0x0000000406047210 */ /* 0x000fe40007ffe007 */
[----:B------:R-:W-:Y:S01]  /*0910*/  PRMT R14, R14, 0x9910, RZ ;  /* 0x000099100e0e7816 */ /* 0x000fe200000000ff */
[----:B------:R-:W-:Y:S01]  /*0920*/  IMAD.MOV.U32 R7, RZ, RZ, R28 ;  /* 0x000000ffff077224 */ /* 0x000fe200078e001c */
[----:B------:R-:W-:Y:S02]  /*0930*/  IABS R6, R18 ;  /* 0x0000001200067213 */ /* 0x000fe40000000000 */
[----:B------:R-:W-:Y:S02]  /*0940*/  IABS R16, R16 ;  /* 0x0000001000107213 */ /* 0x000fe40000000000 */
[----:B------:R-:W-:Y:S02]  /*0950*/  IABS R14, R14 ;  /* 0x0000000e000e7213 */ /* 0x000fe40000000000 */
[----:B------:R-:W-:-:S02]  /*0960*/  PRMT R12, R12, 0x9910, RZ ;  /* 0x000099100c0c7816 */ /* 0x000fc400000000ff */
[----:B------:R-:W-:Y:S01]  /*0970*/  IADD3 R4, PT, PT, R6, R4, R7 ;  /* 0x0000000406047210 */ /* 0x000fe20007ffe007 */
[----:B------:R-:W-:Y:S01]  /*0980*/  IMAD.MOV.U32 R7, RZ, RZ, R16 ;  /* 0x000000ffff077224 */ /* 0x000fe200078e0010 */
[----:B------:R-:W-:Y:S01]  /*0990*/  IABS R12, R12 ;  /* 0x0000000c000c7213 */ /* 0x000fe20000000000 */
[----:B------:R-:W-:Y:S01]  /*09a0*/  IMAD.MOV.U32 R6, RZ, RZ, R14 ;  /* 0x000000ffff067224 */ /* 0x000fe200078e000e */
[----:B------:R-:W-:Y:S02]  /*09b0*/  PRMT R20, R20, 0x9910, RZ ;  /* 0x0000991014147816 */ /* 0x000fe400000000ff */
[----:B------:R-:W-:Y:S02]  /*09c0*/  PRMT R22, R22, 0x9910, RZ ;  /* 0x0000991016167816 */ /* 0x000fe400000000ff */
[----:B------:R-:W-:Y:S02]  /*09d0*/  PRMT R24, R24, 0x9910, RZ ;  /* 0x0000991018187816 */ /* 0x000fe400000000ff */
[----:B------:R-:W-:Y:S01]  /*09e0*/  IADD3 R4, PT, PT, R6, R4, R7 ;  /* 0x0000000406047210 */ /* 0x000fe20007ffe007 */
[----:B------:R-:W-:Y:S01]  /*09f0*/  IMAD.MOV.U32 R7, RZ, RZ, R12 ;  /* 0x000000ffff077224 */ /* 0x000fe200078e000c */
[----:B------:R-:W-:-:S02]  /*0a00*/  IABS R6, R20 ;  /* 0x0000001400067213 */ /* 0x000fc40000000000 */
[----:B------:R-:W-:Y:S02]  /*0a10*/  IABS R22, R22 ;  /* 0x0000001600167213 */ /* 0x000fe40000000000 */
[----:B------:R-:W-:Y:S02]  /*0a20*/  IABS R24, R24 ;  /* 0x0000001800187213 */ /* 0x000fe40000000000 */
[----:B------:R-:W-:Y:S01]  /*0a30*/  IADD3 R6, PT, PT, R6, R4, R7 ;  /* 0x0000000406067210 */ /* 0x000fe20007ffe007 */
[----:B------:R-:W-:Y:S02]  /*0a40*/  IMAD.MOV.U32 R7, RZ, RZ, R22 ;  /* 0x000000ffff077224 */ /* 0x000fe400078e0016 */
[----:B------:R-:W-:-:S05]  /*0a50*/  IMAD.MOV.U32 R4, RZ, RZ, R24 ;  /* 0x000000ffff047224 */ /* 0x000fca00078e0018 */
[----:B------:R-:W-:Y:S01]  /*0a60*/  IADD3 R6, PT, PT, R4, R6, R7 ;  /* 0x0000000604067210 */ /* 0x000fe20007ffe007 */
[----:B------:R-:W-:Y:S06]  /*0a70*/  @!P1 BRA `(.L_x_8) ;  /* 0xfffffff800549947 */ /* 0x000fec000383ffff */
.L_x_7:
[----:B------:R-:W-:Y:S05]  /*0a80*/  BSYNC.RECONVERGENT B3 ;  /* 0x0000000000037941 */ /* 0x000fea0003800200 */
.L_x_6:
[----:B------:R-:W-:Y:S01]  /*0a90*/  IMAD.MOV R4, RZ, RZ, -R5 ;  /* 0x000000ffff047224 */ /* 0x000fe200078e0a05 */
[----:B------:R-:W-:Y:S04]  /*0aa0*/  BSSY.RECONVERGENT B3, `(.L_x_9) ;  /* 0x0000039000037945 */ /* 0x000fe80003800200 */
[----:B------:R-:W-:-:S13]  /*0ab0*/  ISETP.GT.AND P1, PT, R4, 0x4, PT ;  /* 0x000000040400780c */ /* 0x000fda0003f24270 */
[----:B------:R-:W-:Y:S05]  /*0ac0*/  @!P1 BRA `(.L_x_10) ;  /* 0x0000000000d89947 */ /* 0x000fea0003800000 */
[----:B------:R-:W0:Y:S02]  /*0ad0*/  LDCU.64 UR4, c[0x0][0x380] ;  /* 0x00007000ff0477ac */ /* 0x000e240008000a00 */
[----:B0-----:R-:W-:-:S04]  /*0ae0*/  IADD3 R14, P0, PT, R29, UR4, RZ ;  /* 0x000000041d0e7c10 */ /* 0x001fc8000ff1e0ff */
        /* <DEDUP_REMOVED lines=11> */
[----:B------:R-:W4:Y:S01]  /*0ba0*/  LDG.E.S8 R8, desc[UR6][R8.64] ;  /* 0x0000000608087981 */ /* 0x000f22000c1e1300 */
[----:B------:R-:W-:Y:S01]  /*0bb0*/  IMAD.X R21, R0, 0x1, R9, P0 ;  /* 0x0000000100157824 */ /* 0x000fe200000e0609 */
[----:B------:R-:W-:Y:S02]  /*0bc0*/  IADD3 R10, P0, PT, R2, R12, RZ ;  /* 0x0000000c020a7210 */ /* 0x000fe40007f1e0ff */
[----:B------:R-:W5:Y:S03]  /*0bd0*/  LDG.E.S8 R12, desc[UR6][R12.64] ;  /* 0x000000060c0c7981 */ /* 0x000f66000c1e1300 */
[----:B------:R-:W-:Y:S01]  /*0be0*/  IMAD.X R11, R0, 0x1, R13, P0 ;  /* 0x00000001000b7824 */ /* 0x000fe200000e060d */
[----:B0-----:R-:W-:Y:S01]  /*0bf0*/  IADD3 R14, P0, PT, R2, R10, RZ ;  /* 0x0000000a020e7210 */ /* 0x001fe20007f1e0ff */
[----:B------:R-:W5:Y:S04]  /*0c00*/  LDG.E.S8 R20, desc[UR6][R20.64] ;  /* 0x0000000614147981 */ /* 0x000f68000c1e1300 */
[----:B------:R-:W-:Y:S01]  /*0c10*/  IMAD.X R15, R0, 0x1, R11, P0 ;  /* 0x00000001000f7824 */ /* 0x000fe200000e060b */
[----:B------:R-:W-:Y:S01]  /*0c20*/  IADD3 R16, P0, PT, R2, R14, RZ ;  /* 0x0000000e02107210 */ /* 0x000fe20007f1e0ff */
[----:B------:R-:W5:Y:S04]  /*0c30*/  LDG.E.S8 R10, desc[UR6][R10.64] ;  /* 0x000000060a0a7981 */ /* 0x000f68000c1e1300 */
[----:B------:R-:W-:Y:S01]  /*0c40*/  IMAD.X R17, R0, 0x1, R15, P0 ;  /* 0x0000000100117824 */ /* 0x000fe200000e060f */
[----:B------:R-:W5:Y:S04]  /*0c50*/  LDG.E.S8 R14, desc[UR6][R14.64] ;  /* 0x000000060e0e7981 */ /* 0x000f68000c1e1300 */
[----:B------:R-:W5:Y:S01]  /*0c60*/  LDG.E.S8 R16, desc[UR6][R16.64] ;  /* 0x0000000610107981 */ /* 0x000f62000c1e1300 */
[----:B------:R-:W-:Y:S01]  /*0c70*/  PLOP3.LUT P0, PT, PT, PT, PT, 0x8, 0x80 ;  /* 0x000000000080781c */ /* 0x000fe20003f0e170 */
[----:B------:R-:W-:-:S02]  /*0c80*/  VIADD R5, R5, 0x8 ;  /* 0x0000000805057836 */ /* 0x000fc40000000000 */
[----:B------:R-:W-:Y:S01]  /*0c90*/  IMAD R29, R2, 0x4, R29 ;  /* 0x00000004021d7824 */ /* 0x000fe200078e021d */
[----:B--2---:R-:W-:-:S04]  /*0ca0*/  PRMT R4, R4, 0x9910, RZ ;  /* 0x0000991004047816 */ /* 0x004fc800000000ff */
[----:B------:R-:W-:Y:S02]  /*0cb0*/  IABS R7, R4 ;  /* 0x0000000400077213 */ /* 0x000fe40000000000 */
[----:B---3--:R-:W-:Y:S02]  /*0cc0*/  PRMT R18, R18, 0x9910, RZ ;  /* 0x0000991012127816 */ /* 0x008fe400000000ff */
[----:B----4-:R-:W-:Y:S02]  /*0cd0*/  PRMT R8, R8, 0x9910, RZ ;  /* 0x0000991008087816 */ /* 0x010fe400000000ff */
[----:B------:R-:W-:Y:S02]  /*0ce0*/  IABS R4, R18 ;  /* 0x0000001200047213 */ /* 0x000fe40000000000 */
[----:B------:R-:W-:Y:S02]  /*0cf0*/  IABS R8, R8 ;  /* 0x0000000800087213 */ /* 0x000fe40000000000 */
[----:B-----5:R-:W-:-:S02]  /*0d00*/  PRMT R20, R20, 0x9910, RZ ;  /* 0x0000991014147816 */ /* 0x020fc400000000ff */
[----:B------:R-:W-:Y:S02]  /*0d10*/  PRMT R12, R12, 0x9910, RZ ;  /* 0x000099100c0c7816 */ /* 0x000fe400000000ff */
[----:B------:R-:W-:Y:S02]  /*0d20*/  IABS R20, R20 ;  /* 0x0000001400147213 */ /* 0x000fe40000000000 */
[----:B------:R-:W-:Y:S01]  /*0d30*/  IADD3 R4, PT, PT, R4, R6, R7 ;  /* 0x0000000604047210 */ /* 0x000fe20007ffe007 */
[----:B------:R-:W-:Y:S01]  /*0d40*/  IMAD.MOV.U32 R7, RZ, RZ, R8 ;  /* 0x000000ffff077224 */ /* 0x000fe200078e0008 */
[----:B------:R-:W-:Y:S01]  /*0d50*/  IABS R12, R12 ;  /* 0x0000000c000c7213 */ /* 0x000fe20000000000 */
[----:B------:R-:W-:Y:S01]  /*0d60*/  IMAD.MOV.U32 R6, RZ, RZ, R20 ;  /* 0x000000ffff067224 */ /* 0x000fe200078e0014 */
[----:B------:R-:W-:Y:S02]  /*0d70*/  PRMT R10, R10, 0x9910, RZ ;  /* 0x000099100a0a7816 */ /* 0x000fe400000000ff */
[----:B------:R-:W-:-:S02]  /*0d80*/  PRMT R14, R14, 0x9910, RZ ;  /* 0x000099100e0e7816 */ /* 0x000fc400000000ff */
[----:B------:R-:W-:Y:S02]  /*0d90*/  PRMT R16, R16, 0x9910, RZ ;  /* 0x0000991010107816 */ /* 0x000fe400000000ff */
[----:B------:R-:W-:Y:S01]  /*0da0*/  IADD3 R4, PT, PT, R6, R4, R7 ;  /* 0x0000000406047210 */ /* 0x000fe20007ffe007 */
[----:B------:R-:W-:Y:S01]  /*0db0*/  IMAD.MOV.U32 R7, RZ, RZ, R12 ;  /* 0x000000ffff077224 */ /* 0x000fe200078e000c */
[----:B------:R-:W-:Y:S02]  /*0dc0*/  IABS R6, R10 ;  /* 0x0000000a00067213 */ /* 0x000fe40000000000 */
[----:B------:R-:W-:Y:S02]  /*0dd0*/  IABS R14, R14 ;  /* 0x0000000e000e7213 */ /* 0x000fe40000000000 */
[----:B------:R-:W-:Y:S02]  /*0de0*/  IABS R16, R16 ;  /* 0x0000001000107213 */ /* 0x000fe40000000000 */
[----:B------:R-:W-:Y:S01]  /*0df0*/  IADD3 R6, PT, PT, R6, R4, R7 ;  /* 0x0000000406067210 */ /* 0x000fe20007ffe007 */
[----:B------:R-:W-:-:S02]  /*0e00*/  IMAD.MOV.U32 R7, RZ, RZ, R14 ;  /* 0x000000ffff077224 */ /* 0x000fc400078e000e */
[----:B------:R-:W-:-:S05]  /*0e10*/  IMAD.MOV.U32 R4, RZ, RZ, R16 ;  /* 0x000000ffff047224 */ /* 0x000fca00078e0010 */
[----:B------:R-:W-:-:S07]  /*0e20*/  IADD3 R6, PT, PT, R4, R6, R7 ;  /* 0x0000000604067210 */ /* 0x000fce0007ffe007 */
.L_x_10:
[----:B------:R-:W-:Y:S05]  /*0e30*/  BSYNC.RECONVERGENT B3 ;  /* 0x0000000000037941 */ /* 0x000fea0003800200 */
.L_x_9:
[----:B------:R-:W-:-:S13]  /*0e40*/  ISETP.NE.OR P0, PT, R5, RZ, P0 ;  /* 0x000000ff0500720c */ /* 0x000fda0000705670 */
[----:B------:R-:W-:Y:S05]  /*0e50*/  @!P0 BREAK.RELIABLE B0 ;  /* 0x0000000000008942 */ /* 0x000fea0003800100 */
[----:B------:R-:W-:Y:S05]  /*0e60*/  @!P0 BRA `(.L_x_3) ;  /* 0x0000000000748947 */ /* 0x000fea0003800000 */
.L_x_5:
[----:B------:R-:W-:Y:S05]  /*0e70*/  BSYNC.RELIABLE B0 ;  /* 0x0000000000007941 */ /* 0x000fea0003800100 */
.L_x_4:
[----:B------:R-:W-:-:S04]  /*0e80*/  IADD3 R8, P0, PT, R29, UR10, RZ ;  /* 0x0000000a1d087c10 */ /* 0x000fc8000ff1e0ff */
[----:B------:R-:W-:Y:S02]  /*0e90*/  LEA.HI.X.SX32 R9, R29, UR11, 0x1, P0 ;  /* 0x0000000b1d097c11 */ /* 0x000fe400080f0eff */
[----:B------:R-:W-:-:S03]  /*0ea0*/  IADD3 R10, P0, PT, R2, R8, RZ ;  /* 0x00000008020a7210 */ /* 0x000fc60007f1e0ff */
[----:B------:R-:W2:Y:S02]  /*0eb0*/  LDG.E.S8 R8, desc[UR6][R8.64] ;  /* 0x0000000608087981 */ /* 0x000ea4000c1e1300 */
[----:B------:R-:W-:Y:S01]  /*0ec0*/  IMAD.X R11, R0, 0x1, R9, P0 ;  /* 0x00000001000b7824 */ /* 0x000fe200000e0609 */
[----:B------:R-:W-:-:S04]  /*0ed0*/  IADD3 R12, P0, PT, R2, R10, RZ ;  /* 0x0000000a020c7210 */ /* 0x000fc80007f1e0ff */
[----:B------:R-:W3:Y:S01]  /*0ee0*/  LDG.E.S8 R10, desc[UR6][R10.64] ;  /* 0x000000060a0a7981 */ /* 0x000ee2000c1e1300 */
[----:B------:R-:W-:Y:S01]  /*0ef0*/  IMAD.X R13, R0, 0x1, R11, P0 ;  /* 0x00000001000d7824 */ /* 0x000fe200000e060b */
[----:B------:R-:W-:-:S04]  /*0f00*/  IADD3 R14, P0, PT, R2, R12, RZ ;  /* 0x0000000c020e7210 */ /* 0x000fc80007f1e0ff */
[----:B------:R-:W4:Y:S01]  /*0f10*/  LDG.E.S8 R12, desc[UR6][R12.64] ;  /* 0x000000060c0c7981 */ /* 0x000f22000c1e1300 */
[----:B------:R-:W-:-:S05]  /*0f20*/  IMAD.X R15, R0, 0x1, R13, P0 ;  /* 0x00000001000f7824 */ /* 0x000fca00000e060d */
[----:B------:R-:W5:Y:S01]  /*0f30*/  LDG.E.S8 R14, desc[UR6][R14.64] ;  /* 0x000000060e0e7981 */ /* 0x000f62000c1e1300 */
[----:B------:R-:W-:-:S05]  /*0f40*/  VIADD R5, R5, 0x4 ;  /* 0x0000000405057836 */ /* 0x000fca0000000000 */
[----:B------:R-:W-:Y:S01]  /*0f50*/  ISETP.NE.AND P0, PT, R5, RZ, PT ;  /* 0x000000ff0500720c */ /* 0x000fe20003f05270 */
[----:B------:R-:W-:Y:S01]  /*0f60*/  IMAD R29, R2, 0x4, R29 ;  /* 0x00000004021d7824 */ /* 0x000fe200078e021d */
[----:B--2---:R-:W-:-:S04]  /*0f70*/  PRMT R4, R8, 0x9910, RZ ;  /* 0x0000991008047816 */ /* 0x004fc800000000ff */
[----:B------:R-:W-:Y:S02]  /*0f80*/  IABS R7, R4 ;  /* 0x0000000400077213 */ /* 0x000fe40000000000 */
[----:B---3--:R-:W-:Y:S02]  /*0f90*/  PRMT R16, R10, 0x9910, RZ ;  /* 0x000099100a107816 */ /* 0x008fe400000000ff */
[----:B----4-:R-:W-:Y:S02]  /*0fa0*/  PRMT R8, R12, 0x9910, RZ ;  /* 0x000099100c087816 */ /* 0x010fe400000000ff */
[----:B------:R-:W-:Y:S02]  /*0fb0*/  IABS R4, R16 ;  /* 0x0000001000047213 */ /* 0x000fe40000000000 */
[----:B-----5:R-:W-:Y:S02]  /*0fc0*/  PRMT R9, R14, 0x9910, RZ ;  /* 0x000099100e097816 */ /* 0x020fe400000000ff */
[----:B------:R-:W-:-:S02]  /*0fd0*/  IABS R8, R8 ;  /* 0x0000000800087213 */ /* 0x000fc40000000000 */
[----:B------:R-:W-:Y:S02]  /*0fe0*/  IABS R9, R9 ;  /* 0x0000000900097213 */ /* 0x000fe40000000000 */
[----:B------:R-:W-:Y:S01]  /*0ff0*/  IADD3 R4, PT, PT, R4, R6, R7 ;  /* 0x0000000604047210 */ /* 0x000fe20007ffe007 */
[----:B------:R-:W-:Y:S02]  /*1000*/  IMAD.MOV.U32 R7, RZ, RZ, R8 ;  /* 0x000000ffff077224 */ /* 0x000fe400078e0008 */
[----:B------:R-:W-:-:S05]  /*1010*/  IMAD.MOV.U32 R6, RZ, RZ, R9 ;  /* 0x000000ffff067224 */ /* 0x000fca00078e0009 */
[----:B------:R-:W-:Y:S01]  /*1020*/  IADD3 R6, PT, PT, R6, R4, R7 ;  /* 0x0000000406067210 */ /* 0x000fe20007ffe007 */
[----:B------:R-:W-:Y:S06]  /*1030*/  @P0 BRA `(.L_x_4) ;  /* 0xfffffffc00900947 */ /* 0x000fec000383ffff */
.L_x_3:
[----:B------:R-:W-:Y:S05]  /*1040*/  BSYNC.RECONVERGENT B1 ;  /* 0x0000000000017941 */ /* 0x000fea0003800200 */
.L_x_2:
[----:B------:R-:W-:-:S13]  /*1050*/  ISETP.NE.AND P0, PT, R3, RZ, PT ;  /* 0x000000ff0300720c */ /* 0x000fda0003f05270 */
[----:B------:R-:W-:Y:S05]  /*1060*/  @!P0 BRA `(.L_x_1) ;  /* 0x00000000002c8947 */ /* 0x000fea0003800000 */
[----:B------:R-:W-:-:S07]  /*1070*/  IMAD.MOV R3, RZ, RZ, -R3 ;  /* 0x000000ffff037224 */ /* 0x000fce00078e0a03 */
.L_x_11:
[----:B------:R-:W-:-:S04]  /*1080*/  IADD3 R4, P0, PT, R29, UR12, RZ ;  /* 0x0000000c1d047c10 */ /* 0x000fc8000ff1e0ff */
[----:B------:R-:W-:-:S05]  /*1090*/  LEA.HI.X.SX32 R5, R29, UR13, 0x1, P0 ;  /* 0x0000000d1d057c11 */ /* 0x000fca00080f0eff */
[----:B------:R-:W2:Y:S01]  /*10a0*/  LDG.E.S8 R4, desc[UR6][R4.64] ;  /* 0x0000000604047981 */ /* 0x000ea2000c1e1300 */
[----:B------:R-:W-:Y:S02]  /*10b0*/  VIADD R3, R3, 0x1 ;  /* 0x0000000103037836 */ /* 0x000fe40000000000 */
[----:B------:R-:W-:-:S03]  /*10c0*/  IMAD.IADD R29, R2, 0x1, R29 ;  /* 0x00000001021d7824 */ /* 0x000fc600078e021d */
[----:B------:R-:W-:Y:S02]  /*10d0*/  ISETP.NE.AND P0, PT, R3, RZ, PT ;  /* 0x000000ff0300720c */ /* 0x000fe40003f05270 */
[----:B--2---:R-:W-:-:S04]  /*10e0*/  PRMT R0, R4, 0x9910, RZ ;  /* 0x0000991004007816 */ /* 0x004fc800000000ff */
[----:B------:R-:W-:-:S05]  /*10f0*/  IABS R7, R0 ;  /* 0x0000000000077213 */ /* 0x000fca0000000000 */
[----:B------:R-:W-:Y:S02]  /*1100*/  IMAD.IADD R6, R7, 0x1, R6 ;  /* 0x0000000107067824 */ /* 0x000fe400078e0206 */
[----:B------:R-:W-:Y:S05]  /*1110*/  @P0 BRA `(.L_x_11) ;  /* 0xfffffffc00d80947 */ /* 0x000fea000383ffff */
.L_x_1:
[----:B------:R-:W-:Y:S05]  /*1120*/  BSYNC.RECONVERGENT B2 ;  /* 0x0000000000027941 */ /* 0x000fea0003800200 */
.L_x_0:
[----:B------:R-:W-:Y:S05]  /*1130*/  WARPSYNC.ALL ;  /* 0x0000000000007948 */ /* 0x000fea0003800000 */
[----:B------:R-:W0:Y:S01]  /*1140*/  S2R R0, SR_LANEID ;  /* 0x0000000000007919 */ /* 0x000e220000000000 */
[----:B------:R-:W1:Y:S08]  /*1150*/  REDUX.SUM UR5, R6 ;  /* 0x00000000060573c4 */ /* 0x000e70000000c000 */
[----:B------:R-:W2:Y:S01]  /*1160*/  LDC.64 R2, c[0x0][0x390] ;  /* 0x0000e400ff027b82 */ /* 0x000ea20000000a00 */
[----:B------:R-:W-:-:S02]  /*1170*/  VOTEU.ANY UR4, UPT, PT ;  /* 0x0000000000047886 */ /* 0x000fc400038e0100 */
[----:B------:R-:W-:Y:S01]  /*1180*/  UFLO.U32 UR4, UR4 ;  /* 0x00000004000472bd */ /* 0x000fe200080e0000 */
[----:B-1----:R-:W-:-:S05]  /*1190*/  IMAD.U32 R5, RZ, RZ, UR5 ;  /* 0x00000005ff057e24 */ /* 0x002fca000f8e00ff */
[----:B0-----:R-:W-:-:S13]  /*11a0*/  ISETP.EQ.U32.AND P0, PT, R0, UR4, PT ;  /* 0x0000000400007c0c */ /* 0x001fda000bf02070 */
[----:B--2---:R-:W-:Y:S01]  /*11b0*/  @P0 REDG.E.ADD.STRONG.GPU desc[UR6][R2.64], R5 ;  /* 0x000000050200098e */ /* 0x004fe2000c12e106 */
[----:B------:R-:W-:Y:S05]  /*11c0*/  EXIT ;  /* 0x000000000000794d */ /* 0x000fea0003800000 */
.L_x_12:
[----:B------:R-:W-:-:S00]  /*11d0*/  BRA `(.L_x_12) ;  /* 0xfffffffc00fc7947 */ /* 0x000fc0000383ffff */
[----:B------:R-:W-:-:S00]  /*11e0*/  NOP ;  /* 0x0000000000007918 */ /* 0x000fc00000000000 */
        /* <DEDUP_REMOVED lines=9> */
.L_x_47:


//--------------------- .text._Z22verify_llr_data_kernelPaPiPf --------------------------
	.section	.text._Z22verify_llr_data_kernelPaPiPf,"ax",@progbits
	.align	128
        .global         _Z22verify_llr_data_kernelPaPiPf
        .type           _Z22verify_llr_data_kernelPaPiPf,@function
        .size           _Z22verify_llr_data_kernelPaPiPf,(.L_x_48 - _Z22verify_llr_data_kernelPaPiPf)
        .other          _Z22verify_llr_data_kernelPaPiPf,@"STO_CUDA_ENTRY STV_DEFAULT"
_Z22verify_llr_data_kernelPaPiPf:
.text._Z22verify_llr_data_kernelPaPiPf:
[----:B------:R-:W0:Y:S08]  /*0000*/  LDC R1, c[0x0][0x37c] ;  /* 0x0000df00ff017b82 */ /* 0x000e300000000800 */
[----:B------:R-:W1:Y:S01]  /*0010*/  S2UR UR4, SR_CTAID.X ;  /* 0x00000000000479c3 */ /* 0x000e620000002500 */
[----:B------:R-:W2:Y:S01]  /*0020*/  S2R R0, SR_TID.X ;  /* 0x0000000000007919 */ /* 0x000ea20000002100 */
[----:B------:R-:W3:Y:S01]  /*0030*/  LDCU UR7, c[0x0][0x2fc] ;  /* 0x00005f80ff0777ac */ /* 0x000ee20008000800 */
[----:B0-----:R-:W-:Y:S01]  /*0040*/  VIADD R1, R1, 0xfffffff0 ;  /* 0xfffffff001017836 */ /* 0x001fe20000000000 */
[----:B------:R-:W0:Y:S01]  /*0050*/  LDCU UR5, c[0x0][0x360] ;  /* 0x00006c00ff0577ac */ /* 0x000e220008000800 */
[----:B------:R-:W4:Y:S01]  /*0060*/  LDCU UR6, c[0x0][0x2f8] ;  /* 0x00005f00ff0677ac */ /* 0x000f220008000800 */
[----:B-1----:R-:W-:-:S04]  /*0070*/  UIADD3 UR4, UPT, UPT, URZ, -UR4, URZ ;  /* 0x80000004ff047290 */ /* 0x002fc8000fffe0ff */
[----:B0-----:R-:W-:Y:S01]  /*0080*/  UIMAD UR5, UR4, UR5, URZ ;  /* 0x00000005040572a4 */ /* 0x001fe2000f8e02ff */
[----:B----4-:R-:W-:-:S05]  /*0090*/  IADD3 R2, P1, PT, R1, UR6, RZ ;  /* 0x0000000601027c10 */ /* 0x010fca000ff3e0ff */
[----:B--2---:R-:W-:Y:S01]  /*00a0*/  ISETP.NE.AND P0, PT, R0, UR5, PT ;  /* 0x0000000500007c0c */ /* 0x004fe2000bf05270 */
[----:B---3--:R-:W-:-:S12]  /*00b0*/  IMAD.X R22, RZ, RZ, UR7, P1 ;  /* 0x00000007ff167e24 */ /* 0x008fd800088e06ff */
[----:B------:R-:W-:Y:S05]  /*00c0*/  @P0 EXIT ;  /* 0x000000000000094d */ /* 0x000fea0003800000 */
[----:B------:R-:W-:Y:S01]  /*00d0*/  MOV R16, 0x58 ;  /* 0x0000005800107802 */ /* 0x000fe20000000f00 */
[----:B------:R-:W0:Y:S01]  /*00e0*/  LDCU.64 UR4, c[0x4][URZ] ;  /* 0x01000000ff0477ac */ /* 0x000e220008000a00 */
[----:B------:R-:W-:Y:S02]  /*00f0*/  CS2R R6, SRZ ;  /* 0x0000000000067805 */ /* 0x000fe4000001ff00 */
[----:B------:R1:W2:Y:S01]  /*0100*/  LDC.64 R8, c[0x4][R16] ;  /* 0x0100000010087b82 */ /* 0x0002a20000000a00 */
[----:B------:R-:W3:Y:S01]  /*0110*/  LDCU.64 UR36, c[0x0][0x358] ;  /* 0x00006b00ff2477ac */ /* 0x000ee20008000a00 */
[----:B0-----:R-:W-:Y:S02]  /*0120*/  IMAD.U32 R4, RZ, RZ, UR4 ;  /* 0x00000004ff047e24 */ /* 0x001fe4000f8e00ff */
[----:B-1----:R-:W-:-:S07]  /*0130*/  IMAD.U32 R5, RZ, RZ, UR5 ;  /* 0x00000005ff057e24 */ /* 0x002fce000f8e00ff */
[----:B------:R-:W-:-:S07]  /*0140*/  LEPC R20, `(.L_x_13) ;  /* 0x000000001014794e */ /* 0x000fce0000000000 */
[----:B--23--:R-:W-:Y:S05]  /*0150*/  CALL.ABS.NOINC R8 ;  /* 0x0000000008007343 */ /* 0x00cfea0003c00000 */
.L_x_13:
[----:B------:R-:W0:Y:S01]  /*0160*/  LDC.64 R8, c[0x0][0x388] ;  /* 0x0000e200ff087b82 */ /* 0x000e220000000a00 */
[----:B------:R-:W1:Y:S01]  /*0170*/  LDCU.64 UR4, c[0x4][0x8] ;  /* 0x01000100ff0477ac */ /* 0x000e620008000a00 */
[----:B0-----:R-:W2:Y:S06]  /*0180*/  LDG.E R8, desc[UR36][R8.64] ;  /* 0x0000002408087981 */ /* 0x001eac000c1e1900 */
[----:B------:R0:W3:Y:S01]  /*0190*/  LDC.64 R10, c[0x4][R16] ;  /* 0x01000000100a7b82 */ /* 0x0000e20000000a00 */
[----:B-1----:R-:W-:Y:S02]  /*01a0*/  IMAD.U32 R4, RZ, RZ, UR4 ;  /* 0x00000004ff047e24 */ /* 0x002fe4000f8e00ff */
[----:B------:R-:W-:-:S02]  /*01b0*/  IMAD.U32 R5, RZ, RZ, UR5 ;  /* 0x00000005ff057e24 */ /* 0x000fc4000f8e00ff */
[----:B------:R-:W-:Y:S02]  /*01c0*/  IMAD.MOV.U32 R6, RZ, RZ, R2 ;  /* 0x000000ffff067224 */ /* 0x000fe400078e0002 */
[----:B------:R-:W-:Y:S01]  /*01d0*/  IMAD.MOV.U32 R7, RZ, RZ, R22 ;  /* 0x000000ffff077224 */ /* 0x000fe200078e0016 */
[----:B--23--:R0:W-:Y:S06]  /*01e0*/  STL [R1], R8 ;  /* 0x0000000801007387 */ /* 0x00c1ec0000100800 */
[----:B------:R-:W-:-:S07]  /*01f0*/  LEPC R20, `(.L_x_14) ;  /* 0x000000001014794e */ /* 0x000fce0000000000 */
[----:B0-----:R-:W-:Y:S05]  /*0200*/  CALL.ABS.NOINC R10 ;  /* 0x000000000a007343 */ /* 0x001fea0003c00000 */
.L_x_14:
[----:B------:R-:W0:Y:S01]  /*0210*/  LDC.64 R8, c[0x0][0x390] ;  /* 0x0000e400ff087b82 */ /* 0x000e220000000a00 */
[----:B------:R-:W1:Y:S01]  /*0220*/  LDCU.64 UR4, c[0x4][0x10] ;  /* 0x01000200ff0477ac */ /* 0x000e620008000a00 */
[----:B0-----:R-:W2:Y:S04]  /*0230*/  LDG.E R0, desc[UR36][R8.64] ;  /* 0x0000002408007981 */ /* 0x001ea8000c1e1900 */
[----:B------:R-:W3:Y:S02]  /*0240*/  LDG.E R14, desc[UR36][R8.64+0x4] ;  /* 0x00000424080e7981 */ /* 0x000ee4000c1e1900 */
[----:B------:R-:W0:Y:S01]  /*0250*/  LDC.64 R16, c[0x4][R16] ;  /* 0x0100000010107b82 */ /* 0x000e220000000a00 */
[----:B-1----:R-:W-:Y:S01]  /*0260*/  IMAD.U32 R4, RZ, RZ, UR4 ;  /* 0x00000004ff047e24 */ /* 0x002fe2000f8e00ff */
[----:B------:R-:W-:Y:S01]  /*0270*/  MOV R5, UR5 ;  /* 0x0000000500057c02 */ /* 0x000fe20008000f00 */
[----:B------:R-:W-:-:S02]  /*0280*/  IMAD.MOV.U32 R6, RZ, RZ, R2 ;  /* 0x000000ffff067224 */ /* 0x000fc400078e0002 */
[----:B------:R-:W-:Y:S01]  /*0290*/  IMAD.MOV.U32 R7, RZ, RZ, R22 ;  /* 0x000000ffff077224 */ /* 0x000fe200078e0016 */
[----:B--2---:R-:W-:Y:S08]  /*02a0*/  F2F.F64.F32 R12, R0 ;  /* 0x00000000000c7310 */ /* 0x004ff00000201800 */
[----:B---3--:R-:W1:Y:S02]  /*02b0*/  F2F.F64.F32 R14, R14 ;  /* 0x0000000e000e7310 */ /* 0x008e640000201800 */
[----:B01----:R1:W-:Y:S02]  /*02c0*/  STL.128 [R1], R12 ;  /* 0x0000000c01007387 */ /* 0x0033e40000100c00 */
[----:B------:R-:W-:-:S07]  /*02d0*/  LEPC R20, `(.L_x_15) ;  /* 0x000000001014794e */ /* 0x000fce0000000000 */
[----:B-1----:R-:W-:Y:S05]  /*02e0*/  CALL.ABS.NOINC R16 ;  /* 0x0000000010007343 */ /* 0x002fea0003c00000 */
.L_x_15:
[----:B------:R-:W0:Y:S02]  /*02f0*/  LDC.64 R4, c[0x0][0x388] ;  /* 0x0000e200ff047b82 */ /* 0x000e240000000a00 */
[----:B0-----:R-:W2:Y:S01]  /*0300*/  LDG.E R4, desc[UR36][R4.64] ;  /* 0x0000002404047981 */ /* 0x001ea2000c1e1900 */
[----:B------:R-:W-:Y:S01]  /*0310*/  IMAD.MOV.U32 R24, RZ, RZ, RZ ;  /* 0x000000ffff187224 */ /* 0x000fe200078e00ff */
[----:B------:R-:W-:Y:S01]  /*0320*/  CS2R R18, SRZ ;  /* 0x0000000000127805 */ /* 0x000fe2000001ff00 */
[----:B------:R-:W-:Y:S02]  /*0330*/  IMAD.MOV.U32 R17, RZ, RZ, 0x7f ;  /* 0x0000007fff117424 */ /* 0x000fe400078e00ff */
[----:B------:R-:W-:Y:S01]  /*0340*/  IMAD.MOV.U32 R16, RZ, RZ, -0x80 ;  /* 0xffffff80ff107424 */ /* 0x000fe200078e00ff */
[----:B--2---:R-:W-:-:S13]  /*0350*/  ISETP.GE.AND P0, PT, R4, 0x1, PT ;  /* 0x000000010400780c */ /* 0x004fda0003f06270 */
[----:B------:R-:W-:Y:S05]  /*0360*/  @!P0 BRA `(.L_x_16) ;  /* 0x0000000400848947 */ /* 0x000fea0003800000 */
[----:B------:R-:W-:Y:S01]  /*0370*/  IMAD.MOV.U32 R3, RZ, RZ, -0x1 ;  /* 0xffffffffff037424 */ /* 0x000fe200078e00ff */
[C---:B------:R-:W-:Y:S01]  /*0380*/  ISETP.GE.U32.AND P1, PT, R4.reuse, 0x4, PT ;  /* 0x000000040400780c */ /* 0x040fe20003f26070 */
[----:B------:R-:W-:Y:S01]  /*0390*/  IMAD.MOV.U32 R24, RZ, RZ, RZ ;  /* 0x000000ffff187224 */ /* 0x000fe200078e00ff */
[----:B------:R-:W-:Y:S01]  /*03a0*/  MOV R16, 0xffffff80 ;  /* 0xffffff8000107802 */ /* 0x000fe20000000f00 */
[----:B------:R-:W-:Y:S01]  /*03b0*/  IMAD.MOV.U32 R17, RZ, RZ, 0x7f ;  /* 0x0000007fff117424 */ /* 0x000fe200078e00ff */
[----:B------:R-:W-:Y:S01]  /*03c0*/  VIADDMNMX.U32 R0, R4, R3, 0x270f, PT ;  /* 0x0000270f04007446 */ /* 0x000fe20003800003 */
[----:B------:R-:W-:Y:S01]  /*03d0*/  IMAD.MOV.U32 R3, RZ, RZ, RZ ;  /* 0x000000ffff037224 */ /* 0x000fe200078e00ff */
[----:B------:R-:W-:-:S03]  /*03e0*/  CS2R R18, SRZ ;  /* 0x0000000000127805 */ /* 0x000fc6000001ff00 */
[----:B------:R-:W-:-:S05]  /*03f0*/  VIADD R5, R0, 0x1 ;  /* 0x0000000100057836 */ /* 0x000fca0000000000 */
[----:B------:R-:W-:-:S04]  /*0400*/  LOP3.LUT R0, R5, 0x3, RZ, 0xc0, !PT ;  /* 0x0000000305007812 */ /* 0x000fc800078ec0ff */
[----:B------:R-:W-:Y:S01]  /*0410*/  ISETP.NE.AND P0, PT, R0, RZ, PT ;  /* 0x000000ff0000720c */ /* 0x000fe20003f05270 */
[----:B------:R-:W-:-:S12]  /*0420*/  @!P1 BRA `(.L_x_17) ;  /* 0x0000000000f89947 */ /* 0x000fd80003800000 */
[----:B------:R-:W0:Y:S01]  /*0430*/  LDCU.64 UR4, c[0x0][0x380] ;  /* 0x00007000ff0477ac */ /* 0x000e220008000a00 */
[----:B------:R-:W-:Y:S01]  /*0440*/  LOP3.LUT R3, R5, 0x7ffc, RZ, 0xc0, !PT ;  /* 0x00007ffc05037812 */ /* 0x000fe200078ec0ff */
[----:B------:R-:W-:Y:S01]  /*0450*/  BSSY.RECONVERGENT B0, `(.L_x_17) ;  /* 0x000003b000007945 */ /* 0x000fe20003800200 */
[----:B------:R-:W-:Y:S01]  /*0460*/  IMAD.MOV.U32 R24, RZ, RZ, RZ ;  /* 0x000000ffff187224 */ /* 0x000fe200078e00ff */
[----:B------:R-:W-:Y:S01]  /*0470*/  CS2R R18, SRZ ;  /* 0x0000000000127805 */ /* 0x000fe2000001ff00 */
[----:B------:R-:W-:Y:S02]  /*0480*/  IMAD.MOV.U32 R16, RZ, RZ, -0x80 ;  /* 0xffffff80ff107424 */ /* 0x000fe400078e00ff */
[----:B------:R-:W-:Y:S02]  /*0490*/  IMAD.MOV.U32 R17, RZ, RZ, 0x7f ;  /* 0x0000007fff117424 */ /* 0x000fe400078e00ff */
[----:B------:R-:W-:Y:S01]  /*04a0*/  IMAD.MOV R11, RZ, RZ, -R3 ;  /* 0x000000ffff0b7224 */ /* 0x000fe200078e0a03 */
[----:B0-----:R-:W-:-:S04]  /*04b0*/  UIADD3 UR4, UP0, UPT, UR4, 0x1, URZ ;  /* 0x0000000104047890 */ /* 0x001fc8000ff1e0ff */
[----:B------:R-:W-:Y:S02]  /*04c0*/  UIADD3.X UR5, UPT, UPT, URZ, UR5, URZ, UP0, !UPT ;  /* 0x00000005ff057290 */ /* 0x000fe400087fe4ff */
[----:B------:R-:W-:-:S04]  /*04d0*/  IMAD.U32 R4, RZ, RZ, UR4 ;  /* 0x00000004ff047e24 */ /* 0x000fc8000f8e00ff */
[----:B------:R-:W-:-:S07]  /*04e0*/  IMAD.U32 R5, RZ, RZ, UR5 ;  /* 0x00000005ff057e24 */ /* 0x000fce000f8e00ff */
.L_x_18:
[----:B------:R-:W2:Y:S04]  /*04f0*/  LDG.E.S8 R9, desc[UR36][R4.64+-0x1] ;  /* 0xffffff2404097981 */ /* 0x000ea8000c1e1300 */
[----:B------:R-:W3:Y:S04]  /*0500*/  LDG.E.S8 R10, desc[UR36][R4.64] ;  /* 0x00000024040a7981 */ /* 0x000ee8000c1e1300 */
[----:B------:R-:W4:Y:S04]  /*0510*/  LDG.E.S8 R7, desc[UR36][R4.64+0x1] ;  /* 0x0000012404077981 */ /* 0x000f28000c1e1300 */
[----:B------:R-:W5:Y:S01]  /*0520*/  LDG.E.S8 R6, desc[UR36][R4.64+0x2] ;  /* 0x0000022404067981 */ /* 0x000f62000c1e1300 */
[----:B------:R-:W-:Y:S01]  /*0530*/  VIADD R11, R11, 0x4 ;  /* 0x000000040b0b7836 */ /* 0x000fe20000000000 */
[----:B--2---:R-:W-:-:S02]  /*0540*/  ISETP.GE.AND P3, PT, R9, 0x1, PT ;  /* 0x000000010900780c */ /* 0x004fc40003f66270 */
[C---:B------:R-:W-:Y:S02]  /*0550*/  VIMNMX R16, PT, PT, R9.reuse, R16, !PT ;  /* 0x0000001009107248 */ /* 0x040fe40007fe0100 */
[----:B------:R-:W-:Y:S02]  /*0560*/  ISETP.NE.AND P1, PT, R9, RZ, !P3 ;  /* 0x000000ff0900720c */ /* 0x000fe40005f25270 */
[C---:B---3--:R-:W-:Y:S02]  /*0570*/  ISETP.GT.AND P4, PT, R10.reuse, RZ, PT ;  /* 0x000000ff0a00720c */ /* 0x048fe40003f84270 */
[C---:B----4-:R-:W-:Y:S02]  /*0580*/  ISETP.GT.AND P2, PT, R7.reuse, RZ, PT ;  /* 0x000000ff0700720c */ /* 0x050fe40003f44270 */
[----:B------:R-:W-:Y:S02]  /*0590*/  ISETP.NE.AND P6, PT, R10, RZ, !P4 ;  /* 0x000000ff0a00720c */ /* 0x000fe400067c5270 */
[----:B------:R-:W-:Y:S01]  /*05a0*/  ISETP.NE.AND P5, PT, R7, RZ, !P2 ;  /* 0x000000ff0700720c */ /* 0x000fe200057a5270 */
[----:B------:R-:W-:Y:S01]  /*05b0*/  @!P3 VIADD R8, R24, 0x1 ;  /* 0x000000011808b836 */ /* 0x000fe20000000000 */
[----:B------:R-:W-:Y:S01]  /*05c0*/  VIMNMX R16, PT, PT, R16, R10, !PT ;  /* 0x0000000a10107248 */ /* 0x000fe20007fe0100 */
[----:B------:R-:W-:-:S02]  /*05d0*/  @P3 VIADD R18, R18, 0x1 ;  /* 0x0000000112123836 */ /* 0x000fc40000000000 */
[----:B------:R-:W-:Y:S01]  /*05e0*/  @P1 IMAD.MOV R8, RZ, RZ, R24 ;  /* 0x000000ffff081224 */ /* 0x000fe200078e0218 */
[----:B-----5:R-:W-:Y:S01]  /*05f0*/  ISETP.GT.AND P1, PT, R6, RZ, PT ;  /* 0x000000ff0600720c */ /* 0x020fe20003f24270 */
[----:B------:R-:W-:-:S03]  /*0600*/  @P4 VIADD R18, R18, 0x1 ;  /* 0x0000000112124836 */ /* 0x000fc60000000000 */
[----:B------:R-:W-:Y:S01]  /*0610*/  @!P3 MOV R24, R8 ;  /* 0x000000080018b202 */ /* 0x000fe20000000f00 */
[----:B------:R-:W-:-:S04]  /*0620*/  @P2 VIADD R18, R18, 0x1 ;  /* 0x0000000112122836 */ /* 0x000fc80000000000 */
[----:B------:R-:W-:Y:S02]  /*0630*/  @!P4 VIADD R8, R24, 0x1 ;  /* 0x000000011808c836 */ /* 0x000fe40000000000 */
[----:B------:R-:W-:Y:S01]  /*0640*/  @P6 IMAD.MOV R8, RZ, RZ, R24 ;  /* 0x000000ffff086224 */ /* 0x000fe200078e0218 */
[----:B------:R-:W-:Y:S01]  /*0650*/  IADD3 R4, P6, PT, R4, 0x4, RZ ;  /* 0x0000000404047810 */ /* 0x000fe20007fde0ff */
[----:B------:R-:W-:Y:S02]  /*0660*/  @P1 VIADD R18, R18, 0x1 ;  /* 0x0000000112121836 */ /* 0x000fe40000000000 */
[----:B------:R-:W-:Y:S01]  /*0670*/  @!P4 IMAD.MOV.U32 R24, RZ, RZ, R8 ;  /* 0x000000ffff18c224 */ /* 0x000fe200078e0008 */
[C---:B------:R-:W-:Y:S01]  /*0680*/  @!P3 LOP3.LUT R8, R9.reuse, 0x80, RZ, 0xc0, !PT ;  /* 0x000000800908b812 */ /* 0x040fe200078ec0ff */
[----:B------:R-:W-:Y:S01]  /*0690*/  IMAD.X R5, RZ, RZ, R5, P6 ;  /* 0x000000ffff057224 */ /* 0x000fe200030e0605 */
[----:B------:R-:W-:Y:S01]  /*06a0*/  VIMNMX R9, PT, PT, R9, R17, PT ;  /* 0x0000001109097248 */ /* 0x000fe20003fe0100 */
[----:B------:R-:W-:Y:S01]  /*06b0*/  @!P2 VIADD R12, R24, 0x1 ;  /* 0x00000001180ca836 */ /* 0x000fe20000000000 */
[----:B------:R-:W-:Y:S01]  /*06c0*/  @!P3 LEA.HI R19, R8, R19, RZ, 0x19 ;  /* 0x000000130813b211 */ /* 0x000fe200078fc8ff */
[----:B------:R-:W-:Y:S01]  /*06d0*/  @P5 IMAD.MOV R12, RZ, RZ, R24 ;  /* 0x000000ffff0c5224 */ /* 0x000fe200078e0218 */
[----:B------:R-:W-:-:S02]  /*06e0*/  ISETP.NE.AND P5, PT, R6, RZ, !P1 ;  /* 0x000000ff0600720c */ /* 0x000fc40004fa5270 */
[----:B------:R-:W-:Y:S01]  /*06f0*/  ISETP.NE.AND P3, PT, R11, RZ, PT ;  /* 0x000000ff0b00720c */ /* 0x000fe20003f65270 */
[----:B------:R-:W-:Y:S01]  /*0700*/  @!P2 IMAD.MOV.U32 R24, RZ, RZ, R12 ;  /* 0x000000ffff18a224 */ /* 0x000fe200078e000c */
[----:B------:R-:W-:Y:S02]  /*0710*/  @!P4 LOP3.LUT R8, R10, 0x80, RZ, 0xc0, !PT ;  /* 0x000000800a08c812 */ /* 0x000fe400078ec0ff */
[----:B------:R-:W-:Y:S01]  /*0720*/  VIMNMX R10, PT, PT, R9, R10, PT ;  /* 0x0000000a090a7248 */ /* 0x000fe20003fe0100 */
[----:B------:R-:W-:Y:S01]  /*0730*/  @!P1 VIADD R12, R24, 0x1 ;  /* 0x00000001180c9836 */ /* 0x000fe20000000000 */
[----:B------:R-:W-:Y:S02]  /*0740*/  @!P4 LEA.HI R19, R8, R19, RZ, 0x19 ;  /* 0x000000130813c211 */ /* 0x000fe400078fc8ff */
[----:B------:R-:W-:Y:S02]  /*0750*/  @!P2 LOP3.LUT R8, R7, 0x80, RZ, 0xc0, !PT ;  /* 0x000000800708a812 */ /* 0x000fe400078ec0ff */
[----:B------:R-:W-:-:S02]  /*0760*/  VIMNMX R9, PT, PT, R16, R7, !PT ;  /* 0x0000000710097248 */ /* 0x000fc40007fe0100 */
[----:B------:R-:W-:Y:S02]  /*0770*/  @P5 IADD3 R12, PT, PT, R24, RZ, RZ ;  /* 0x000000ff180c5210 */ /* 0x000fe40007ffe0ff */
[----:B------:R-:W-:Y:S02]  /*0780*/  @!P2 LEA.HI R19, R8, R19, RZ, 0x19 ;  /* 0x000000130813a211 */ /* 0x000fe400078fc8ff */
[----:B------:R-:W-:Y:S01]  /*0790*/  VIMNMX R17, PT, PT, R10, R7, PT ;  /* 0x000000070a117248 */ /* 0x000fe20003fe0100 */
[----:B------:R-:W-:Y:S01]  /*07a0*/  @!P1 IMAD.MOV.U32 R24, RZ, RZ, R12 ;  /* 0x000000ffff189224 */ /* 0x000fe200078e000c */
[----:B------:R-:W-:Y:S02]  /*07b0*/  @!P1 LOP3.LUT R8, R6, 0x80, RZ, 0xc0, !PT ;  /* 0x0000008006089812 */ /* 0x000fe400078ec0ff */
[-C--:B------:R-:W-:Y:S02]  /*07c0*/  VIMNMX R16, PT, PT, R9, R6.reuse, !PT ;  /* 0x0000000609107248 */ /* 0x080fe40007fe0100 */
[----:B------:R-:W-:-:S02]  /*07d0*/  VIMNMX R17, PT, PT, R17, R6, PT ;  /* 0x0000000611117248 */ /* 0x000fc40003fe0100 */
[----:B------:R-:W-:Y:S01]  /*07e0*/  @!P1 LEA.HI R19, R8, R19, RZ, 0x19 ;  /* 0x0000001308139211 */ /* 0x000fe200078fc8ff */
[----:B------:R-:W-:Y:S06]  /*07f0*/  @P3 BRA `(.L_x_18) ;  /* 0xfffffffc003c3947 */ /* 0x000fec000383ffff */
[----:B------:R-:W-:Y:S05]  /*0800*/  BSYNC.RECONVERGENT B0 ;  /* 0x0000000000007941 */ /* 0x000fea0003800200 */
.L_x_17:
[----:B------:R-:W-:Y:S04]  /*0810*/  BSSY.RECONVERGENT B0, `(.L_x_16) ;  /* 0x0000016000007945 */ /* 0x000fe80003800200 */
[----:B------:R-:W-:Y:S05]  /*0820*/  @!P0 BRA `(.L_x_19) ;  /* 0x0000000000508947 */ /* 0x000fea0003800000 */
[----:B------:R-:W0:Y:S01]  /*0830*/  LDCU.64 UR4, c[0x0][0x380] ;  /* 0x00007000ff0477ac */ /* 0x000e220008000a00 */
[----:B------:R-:W-:Y:S01]  /*0840*/  IMAD.MOV R0, RZ, RZ, -R0 ;  /* 0x000000ffff007224 */ /* 0x000fe200078e0a00 */
[----:B0-----:R-:W-:-:S05]  /*0850*/  IADD3 R4, P0, PT, R3, UR4, RZ ;  /* 0x0000000403047c10 */ /* 0x001fca000ff1e0ff */
[----:B------:R-:W-:-:S08]  /*0860*/  IMAD.X R5, RZ, RZ, UR5, P0 ;  /* 0x00000005ff057e24 */ /* 0x000fd000080e06ff */
.L_x_20:
[----:B------:R-:W2:Y:S01]  /*0870*/  LDG.E.S8 R7, desc[UR36][R4.64] ;  /* 0x0000002404077981 */ /* 0x000ea2000c1e1300 */
[----:B------:R-:W-:-:S05]  /*0880*/  VIADD R0, R0, 0x1 ;  /* 0x0000000100007836 */ /* 0x000fca0000000000 */
[----:B------:R-:W-:Y:S02]  /*0890*/  ISETP.NE.AND P2, PT, R0, RZ, PT ;  /* 0x000000ff0000720c */ /* 0x000fe40003f45270 */
[C---:B--2---:R-:W-:Y:S02]  /*08a0*/  ISETP.GT.AND P0, PT, R7.reuse, RZ, PT ;  /* 0x000000ff0700720c */ /* 0x044fe40003f04270 */
[C---:B------:R-:W-:Y:S02]  /*08b0*/  VIMNMX R16, PT, PT, R7.reuse, R16, !PT ;  /* 0x0000001007107248 */ /* 0x040fe40007fe0100 */
[C---:B------:R-:W-:Y:S02]  /*08c0*/  ISETP.NE.AND P1, PT, R7.reuse, RZ, !P0 ;  /* 0x000000ff0700720c */ /* 0x040fe40004725270 */
[----:B------:R-:W-:-:S07]  /*08d0*/  VIMNMX R17, PT, PT, R7, R17, PT ;  /* 0x0000001107117248 */ /* 0x000fce0003fe0100 */
[----:B------:R-:W-:Y:S01]  /*08e0*/  @!P0 VIADD R3, R24, 0x1 ;  /* 0x0000000118038836 */ /* 0x000fe20000000000 */
[----:B------:R-:W-:Y:S01]  /*08f0*/  @!P0 LOP3.LUT R6, R7, 0x80, RZ, 0xc0, !PT ;  /* 0x0000008007068812 */ /* 0x000fe200078ec0ff */
[----:B------:R-:W-:Y:S02]  /*0900*/  @P0 VIADD R18, R18, 0x1 ;  /* 0x0000000112120836 */ /* 0x000fe40000000000 */
[----:B------:R-:W-:Y:S02]  /*0910*/  @P1 IADD3 R3, PT, PT, R24, RZ, RZ ;  /* 0x000000ff18031210 */ /* 0x000fe40007ffe0ff */
[----:B------:R-:W-:Y:S02]  /*0920*/  IADD3 R4, P1, PT, R4, 0x1, RZ ;  /* 0x0000000104047810 */ /* 0x000fe40007f3e0ff */
[----:B------:R-:W-:Y:S01]  /*0930*/  @!P0 LEA.HI R19, R6, R19, RZ, 0x19 ;  /* 0x0000001306138211 */ /* 0x000fe200078fc8ff */
[----:B------:R-:W-:Y:S02]  /*0940*/  @!P0 IMAD.MOV.U32 R24, RZ, RZ, R3 ;  /* 0x000000ffff188224 */ /* 0x000fe400078e0003 */
[----:B------:R-:W-:Y:S01]  /*0950*/  IMAD.X R5, RZ, RZ, R5, P1 ;  /* 0x000000ffff057224 */ /* 0x000fe200008e0605 */
[----:B------:R-:W-:Y:S07]  /*0960*/  @P2 BRA `(.L_x_20) ;  /* 0xfffffffc00c02947 */ /* 0x000fee000383ffff */
.L_x_19:
[----:B------:R-:W-:Y:S05]  /*0970*/  BSYNC.RECONVERGENT B0 ;  /* 0x0000000000007941 */ /* 0x000fea0003800200 */
.L_x_16:
[----:B------:R-:W-:Y:S01]  /*0980*/  MOV R23, 0x58 ;  /* 0x0000005800177802 */ /* 0x000fe20000000f00 */
[----:B------:R-:W0:Y:S01]  /*0990*/  LDCU.64 UR4, c[0x4][0x18] ;  /* 0x01000300ff0477ac */ /* 0x000e220008000a00 */
[----:B------:R-:W-:Y:S02]  /*09a0*/  CS2R R6, SRZ ;  /* 0x0000000000067805 */ /* 0x000fe4000001ff00 */
[----:B------:R1:W2:Y:S01]  /*09b0*/  LDC.64 R8, c[0x4][R23] ;  /* 0x0100000017087b82 */ /* 0x0002a20000000a00 */
[----:B0-----:R-:W-:Y:S02]  /*09c0*/  IMAD.U32 R4, RZ, RZ, UR4 ;  /* 0x00000004ff047e24 */ /* 0x001fe4000f8e00ff */
[----:B-1----:R-:W-:-:S07]  /*09d0*/  IMAD.U32 R5, RZ, RZ, UR5 ;  /* 0x00000005ff057e24 */ /* 0x002fce000f8e00ff */
[----:B------:R-:W-:-:S07]  /*09e0*/  LEPC R20, `(.L_x_21) ;  /* 0x000000001014794e */ /* 0x000fce0000000000 */
[----:B--2---:R-:W-:Y:S05]  /*09f0*/  CALL.ABS.NOINC R8 ;  /* 0x0000000008007343 */ /* 0x004fea0003c00000 */
.L_x_21:
[----:B------:R0:W-:Y:S01]  /*0a00*/  STL.64 [R1], R18 ;  /* 0x0000001201007387 */ /* 0x0001e20000100a00 */
[----:B------:R0:W1:Y:S01]  /*0a10*/  LDC.64 R8, c[0x4][R23] ;  /* 0x0100000017087b82 */ /* 0x0000620000000a00 */
[----:B------:R-:W2:Y:S01]  /*0a20*/  LDCU.64 UR4, c[0x4][0x20] ;  /* 0x01000400ff0477ac */ /* 0x000ea20008000a00 */
[----:B------:R-:W-:Y:S01]  /*0a30*/  IMAD.MOV.U32 R6, RZ, RZ, R2 ;  /* 0x000000ffff067224 */ /* 0x000fe200078e0002 */
[----:B------:R0:W-:Y:S01]  /*0a40*/  STL [R1+0x8], R24 ;  /* 0x0000081801007387 */ /* 0x0001e20000100800 */
[----:B------:R-:W-:Y:S01]  /*0a50*/  MOV R7, R22 ;  /* 0x0000001600077202 */ /* 0x000fe20000000f00 */
[----:B--2---:R-:W-:Y:S02]  /*0a60*/  IMAD.U32 R4, RZ, RZ, UR4 ;  /* 0x00000004ff047e24 */ /* 0x004fe4000f8e00ff */
[----:B0-----:R-:W-:-:S07]  /*0a70*/  IMAD.U32 R5, RZ, RZ, UR5 ;  /* 0x00000005ff057e24 */ /* 0x001fce000f8e00ff */
[----:B------:R-:W-:-:S07]  /*0a80*/  LEPC R20, `(.L_x_22) ;  /* 0x000000001014794e */ /* 0x000fce0000000000 */
[----:B-1----:R-:W-:Y:S05]  /*0a90*/  CALL.ABS.NOINC R8 ;  /* 0x0000000008007343 */ /* 0x002fea0003c00000 */
.L_x_22:
[----:B------:R0:W-:Y:S01]  /*0aa0*/  STL.64 [R1], R16 ;  /* 0x0000001001007387 */ /* 0x0001e20000100a00 */
[----:B------:R0:W1:Y:S01]  /*0ab0*/  LDC.64 R8, c[0x4][R23] ;  /* 0x0100000017087b82 */ /* 0x0000620000000a00 */
[----:B------:R-:W2:Y:S01]  /*0ac0*/  LDCU.64 UR4, c[0x4][0x28] ;  /* 0x01000500ff0477ac */ /* 0x000ea20008000a00 */
[----:B------:R-:W-:Y:S02]  /*0ad0*/  IMAD.MOV.U32 R6, RZ, RZ, R2 ;  /* 0x000000ffff067224 */ /* 0x000fe400078e0002 */
[----:B------:R-:W-:Y:S02]  /*0ae0*/  IMAD.MOV.U32 R7, RZ, RZ, R22 ;  /* 0x000000ffff077224 */ /* 0x000fe400078e0016 */
[----:B--2---:R-:W-:Y:S02]  /*0af0*/  IMAD.U32 R4, RZ, RZ, UR4 ;  /* 0x00000004ff047e24 */ /* 0x004fe4000f8e00ff */
[----:B0-----:R-:W-:-:S07]  /*0b00*/  IMAD.U32 R5, RZ, RZ, UR5 ;  /* 0x00000005ff057e24 */ /* 0x001fce000f8e00ff */
[----:B------:R-:W-:-:S07]  /*0b10*/  LEPC R20, `(.L_x_23) ;  /* 0x000000001014794e */ /* 0x000fce0000000000 */
[----:B-1----:R-:W-:Y:S05]  /*0b20*/  CALL.ABS.NOINC R8 ;  /* 0x0000000008007343 */ /* 0x002fea0003c00000 */
.L_x_23:
[----:B------:R0:W1:Y:S01]  /*0b30*/  LDC.64 R8, c[0x4][R23] ;  /* 0x0100000017087b82 */ /* 0x0000620000000a00 */
[----:B------:R-:W2:Y:S01]  /*0b40*/  LDCU.64 UR4, c[0x4][0x30] ;  /* 0x01000600ff0477ac */ /* 0x000ea20008000a00 */
[----:B------:R-:W-:Y:S01]  /*0b50*/  CS2R R6, SRZ ;  /* 0x0000000000067805 */ /* 0x000fe2000001ff00 */
[----:B--2---:R-:W-:Y:S02]  /*0b60*/  IMAD.U32 R4, RZ, RZ, UR4 ;  /* 0x00000004ff047e24 */ /* 0x004fe4000f8e00ff */
[----:B0-----:R-:W-:-:S07]  /*0b70*/  IMAD.U32 R5, RZ, RZ, UR5 ;  /* 0x00000005ff057e24 */ /* 0x001fce000f8e00ff */
[----:B------:R-:W-:-:S07]  /*0b80*/  LEPC R20, `(.L_x_24) ;  /* 0x000000001014794e */ /* 0x000fce0000000000 */
[----:B-1----:R-:W-:Y:S05]  /*0b90*/  CALL.ABS.NOINC R8 ;  /* 0x0000000008007343 */ /* 0x002fea0003c00000 */
.L_x_24:
[----:B------:R-:W0:Y:S02]  /*0ba0*/  LDC.64 R4, c[0x0][0x388] ;  /* 0x0000e200ff047b82 */ /* 0x000e240000000a00 */
[----:B0-----:R-:W2:Y:S02]  /*0bb0*/  LDG.E R4, desc[UR36][R4.64] ;  /* 0x0000002404047981 */ /* 0x001ea4000c1e1900 */
[----:B--2---:R-:W-:-:S13]  /*0bc0*/  ISETP.GE.AND P0, PT, R4, 0x1, PT ;  /* 0x000000010400780c */ /* 0x004fda0003f06270 */
[----:B------:R-:W-:Y:S05]  /*0bd0*/  @!P0 BRA `(.L_x_25) ;  /* 0x0000001800248947 */ /* 0x000fea0003800000 */
[----:B------:R-:W0:Y:S08]  /*0be0*/  LDC.64 R6, c[0x0][0x380] ;  /* 0x0000e000ff067b82 */ /* 0x000e300000000a00 */
[----:B------:R-:W1:Y:S01]  /*0bf0*/  LDC.64 R8, c[0x4][0x40] ;  /* 0x01001000ff087b82 */ /* 0x000e620000000a00 */
[----:B------:R-:W-:Y:S01]  /*0c00*/  ISETP.NE.AND P0, PT, R4, 0x1, PT ;  /* 0x000000010400780c */ /* 0x000fe20003f05270 */
[----:B------:R-:W2:Y:S01]  /*0c10*/  LDCU.64 UR4, c[0x4][0x48] ;  /* 0x01000900ff0477ac */ /* 0x000ea20008000a00 */
[----:B0-----:R0:W3:Y:S05]  /*0c20*/  LDG.E.S8 R0, desc[UR36][R6.64] ;  /* 0x0000002406007981 */ /* 0x0010ea000c1e1300 */
[----:B------:R4:W3:Y:S01]  /*0c30*/  LDC.64 R10, c[0x4][R23] ;  /* 0x01000000170a7b82 */ /* 0x0008e20000000a00 */
[----:B--2---:R-:W-:-:S02]  /*0c40*/  IMAD.U32 R4, RZ, RZ, UR4 ;  /* 0x00000004ff047e24 */ /* 0x004fc4000f8e00ff */
[----:B------:R-:W-:-:S05]  /*0c50*/  IMAD.U32 R5, RZ, RZ, UR5 ;  /* 0x00000005ff057e24 */ /* 0x000fca000f8e00ff */
[----:B-1----:R-:W1:Y:S01]  /*0c60*/  @P0 LDC R8, c[0x4][0x38] ;  /* 0x01000e00ff080b82 */ /* 0x002e620000000800 */
[----:B0-----:R-:W-:Y:S01]  /*0c70*/  MOV R6, R2 ;  /* 0x0000000200067202 */ /* 0x001fe20000000f00 */
[----:B------:R-:W-:-:S06]  /*0c80*/  IMAD.MOV.U32 R7, RZ, RZ, R22 ;  /* 0x000000ffff077224 */ /* 0x000fcc00078e0016 */
[----:B------:R-:W1:Y:S02]  /*0c90*/  @P0 LDC R9, c[0x4][0x3c] ;  /* 0x01000f00ff090b82 */ /* 0x000e640000000800 */
[----:B-1----:R4:W-:Y:S04]  /*0ca0*/  STL.64 [R1+0x8], R8 ;  /* 0x0000080801007387 */ /* 0x0029e80000100a00 */
[----:B---3--:R4:W-:Y:S02]  /*0cb0*/  STL [R1], R0 ;  /* 0x0000000001007387 */ /* 0x0089e40000100800 */
[----:B------:R-:W-:-:S07]  /*0cc0*/  LEPC R20, `(.L_x_26) ;  /* 0x000000001014794e */ /* 0x000fce0000000000 */
[----:B----4-:R-:W-:Y:S05]  /*0cd0*/  CALL.ABS.NOINC R10 ;  /* 0x000000000a007343 */ /* 0x010fea0003c00000 */
.L_x_26:
        /* <DEDUP_REMOVED lines=13> */
[----:B0-----:R-:W-:Y:S02]  /*0db0*/  IMAD.MOV.U32 R6, RZ, RZ, R2 ;  /* 0x000000ffff067224 */ /* 0x001fe400078e0002 */
[----:B------:R-:W-:-:S05]  /*0dc0*/  IMAD.MOV.U32 R7, RZ, RZ, R22 ;  /* 0x000000ffff077224 */ /* 0x000fca00078e0016 */
[----:B------:R-:W1:Y:S02]  /*0dd0*/  @P0 LDC R9, c[0x4][0x3c] ;  /* 0x01000f00ff090b82 */ /* 0x000e640000000800 */
[----:B-1----:R4:W-:Y:S04]  /*0de0*/  STL.64 [R1+0x8], R8 ;  /* 0x0000080801007387 */ /* 0x0029e80000100a00 */
[----:B---3--:R4:W-:Y:S02]  /*0df0*/  STL [R1], R0 ;  /* 0x0000000001007387 */ /* 0x0089e40000100800 */
[----:B------:R-:W-:-:S07]  /*0e00*/  LEPC R20, `(.L_x_27) ;  /* 0x000000001014794e */ /* 0x000fce0000000000 */
[----:B----4-:R-:W-:Y:S05]  /*0e10*/  CALL.ABS.NOINC R10 ;  /* 0x000000000a007343 */ /* 0x010fea0003c00000 */
.L_x_27:
        /* <DEDUP_REMOVED lines=13> */
[----:B0-----:R-:W-:Y:S01]  /*0ef0*/  IMAD.MOV.U32 R6, RZ, RZ, R2 ;  /* 0x000000ffff067224 */ /* 0x001fe200078e0002 */
[----:B------:R-:W-:-:S06]  /*0f00*/  MOV R7, R22 ;  /* 0x0000001600077202 */ /* 0x000fcc0000000f00 */
[----:B------:R-:W1:Y:S02]  /*0f10*/  @P0 LDC R9, c[0x4][0x3c] ;  /* 0x01000f00ff090b82 */ /* 0x000e640000000800 */
[----:B-1----:R4:W-:Y:S04]  /*0f20*/  STL.64 [R1+0x8], R8 ;  /* 0x0000080801007387 */ /* 0x0029e80000100a00 */
[----:B---3--:R4:W-:Y:S02]  /*0f30*/  STL [R1], R0 ;  /* 0x0000000001007387 */ /* 0x0089e40000100800 */
[----:B------:R-:W-:-:S07]  /*0f40*/  LEPC R20, `(.L_x_28) ;  /* 0x000000001014794e */ /* 0x000fce0000000000 */
[----:B----4-:R-:W-:Y:S05]  /*0f50*/  CALL.ABS.NOINC R10 ;  /* 0x000000000a007343 */ /* 0x010fea0003c00000 */
.L_x_28:
        /* <DEDUP_REMOVED lines=20> */
.L_x_29:
        /* <DEDUP_REMOVED lines=20> */
.L_x_30:
        /* <DEDUP_REMOVED lines=10> */
[----:B--2---:R-:W-:Y:S01]  /*1280*/  MOV R4, UR4 ;  /* 0x0000000400047c02 */ /* 0x004fe20008000f00 */
[----:B------:R-:W-:-:S06]  /*1290*/  IMAD.U32 R5, RZ, RZ, UR5 ;  /* 0x00000005ff057e24 */ /* 0x000fcc000f8e00ff */
        /* <DEDUP_REMOVED lines=8> */
.L_x_31:
        /* <DEDUP_REMOVED lines=20> */
.L_x_32:
        /* <DEDUP_REMOVED lines=10> */
[----:B--2---:R-:W-:Y:S01]  /*1500*/  IMAD.U32 R4, RZ, RZ, UR4 ;  /* 0x00000004ff047e24 */ /* 0x004fe2000f8e00ff */
[----:B------:R-:W-:-:S06]  /*1510*/  MOV R5, UR5 ;  /* 0x0000000500057c02 */ /* 0x000fcc0008000f00 */
        /* <DEDUP_REMOVED lines=8> */
.L_x_33:
        /* <DEDUP_REMOVED lines=20> */
.L_x_34:
        /* <DEDUP_REMOVED lines=20> */
.L_x_35:
        /* <DEDUP_REMOVED lines=20> */
.L_x_36:
        /* <DEDUP_REMOVED lines=20> */
.L_x_37:
        /* <DEDUP_REMOVED lines=20> */
.L_x_38:
        /* <DEDUP_REMOVED lines=20> */
.L_x_39:
        /* <DEDUP_REMOVED lines=20> */
.L_x_40:
        /* <DEDUP_REMOVED lines=20> */
.L_x_41:
        /* <DEDUP_REMOVED lines=20> */
.L_x_42:
        /* <DEDUP_REMOVED lines=20> */
.L_x_43:
        /* <DEDUP_REMOVED lines=20> */
.L_x_44:
[----:B------:R-:W0:Y:S02]  /*2360*/  LDC.64 R4, c[0x0][0x388] ;  /* 0x0000e200ff047b82 */ /* 0x000e240000000a00 */
[----:B0-----:R-:W2:Y:S02]  /*2370*/  LDG.E R4, desc[UR36][R4.64] ;  /* 0x0000002404047981 */ /* 0x001ea4000c1e1900 */
[----:B--2---:R-:W-:-:S13]  /*2380*/  ISETP.GE.AND P0, PT, R4, 0x14, PT ;  /* 0x000000140400780c */ /* 0x004fda0003f06270 */
[----:B------:R-:W-:Y:S05]  /*2390*/  @!P0 BRA `(.L_x_25) ;  /* 0x0000000000348947 */ /* 0x000fea0003800000 */
[----:B------:R-:W0:Y:S01]  /*23a0*/  LDC.64 R10, c[0x0][0x380] ;  /* 0x0000e000ff0a7b82 */ /* 0x000e220000000a00 */
[----:B------:R-:W1:Y:S07]  /*23b0*/  LDCU.64 UR4, c[0x4][0x48] ;  /* 0x01000900ff0477ac */ /* 0x000e6e0008000a00 */
[----:B------:R-:W2:Y:S01]  /*23c0*/  LDC.64 R8, c[0x4][0x40] ;  /* 0x01001000ff087b82 */ /* 0x000ea20000000a00 */
[----:B0-----:R-:W3:Y:S07]  /*23d0*/  LDG.E.S8 R0, desc[UR36][R10.64+0x13] ;  /* 0x000013240a007981 */ /* 0x001eee000c1e1300 */
[----:B------:R0:W4:Y:S01]  /*23e0*/  LDC.64 R12, c[0x4][R23] ;  /* 0x01000000170c7b82 */ /* 0x0001220000000a00 */
[----:B-1----:R-:W-:-:S02]  /*23f0*/  IMAD.U32 R4, RZ, RZ, UR4 ;  /* 0x00000004ff047e24 */ /* 0x002fc4000f8e00ff */
[----:B------:R-:W-:Y:S02]  /*2400*/  IMAD.U32 R5, RZ, RZ, UR5 ;  /* 0x00000005ff057e24 */ /* 0x000fe4000f8e00ff */
[----:B------:R-:W-:Y:S01]  /*2410*/  IMAD.MOV.U32 R6, RZ, RZ, R2 ;  /* 0x000000ffff067224 */ /* 0x000fe200078e0002 */
[----:B--2---:R0:W-:Y:S01]  /*2420*/  STL.64 [R1+0x8], R8 ;  /* 0x0000080801007387 */ /* 0x0041e20000100a00 */
[----:B------:R-:W-:-:S03]  /*2430*/  IMAD.MOV.U32 R7, RZ, RZ, R22 ;  /* 0x000000ffff077224 */ /* 0x000fc600078e0016 */
[----:B---34-:R0:W-:Y:S04]  /*2440*/  STL [R1], R0 ;  /* 0x0000000001007387 */ /* 0x0181e80000100800 */
[----:B------:R-:W-:-:S07]  /*2450*/  LEPC R20, `(.L_x_25) ;  /* 0x000000001014794e */ /* 0x000fce0000000000 */
[----:B0-----:R-:W-:Y:S05]  /*2460*/  CALL.ABS.NOINC R12 ;  /* 0x000000000c007343 */ /* 0x001fea0003c00000 */
.L_x_25:
        /* <DEDUP_REMOVED lines=8> */
.L_x_45:
[----:B------:R-:W-:Y:S05]  /*24f0*/  EXIT ;  /* 0x000000000000794d */ /* 0x000fea0003800000 */
.L_x_46:
        /* <DEDUP_REMOVED lines=16> */
.L_x_48:


//--------------------- .nv.global.init           --------------------------
	.section	.nv.global.init,"aw",@progbits
.nv.global.init:
	.type		$str$10,@object
	.size		$str$10,($str$7 - $str$10)
$str$10:
        /*0000*/ 	.byte	0x5d, 0x0a, 0x00
	.type		$str$7,@object
	.size		$str$7,($str$9 - $str$7)
$str$7:
        /*0003*/ 	.byte	0x2c, 0x20, 0x00
	.type		$str$9,@object
	.size		$str$9,($str$6 - $str$9)
$str$9:
        /*0006*/ 	.byte	0x25, 0x64, 0x25, 0x73, 0x00
	.type		$str$6,@object
	.size		$str$6,($str$1 - $str$6)
$str$6:
        /*000b*/ 	.byte	0xe5, 0x89, 0x8d, 0x32, 0x30, 0xe4, 0xb8, 0xaa, 0x4c, 0x4c, 0x52, 0xe5, 0x80, 0xbc, 0x3a, 0x20
        /*001b*/ 	.byte	0x5b, 0x00
	.type		$str$1,@object
	.size		$str$1,($str - $str$1)
$str$1:
        /*001d*/ 	.byte	0x4c, 0x4c, 0x52, 0xe6, 0x95, 0xb0, 0xe6, 0x8d, 0xae, 0xe9, 0x95, 0xbf, 0xe5, 0xba, 0xa6, 0x3a
        /*002d*/ 	.byte	0x20, 0x25, 0x64, 0x0a, 0x00
	.type		$str,@object
	.size		$str,($str$3 - $str)
$str:
        /*0032*/ 	.byte	0x0a, 0x3d, 0x3d, 0x3d, 0x20, 0x47, 0x50, 0x55, 0xe6, 0x95, 0xb0, 0xe6, 0x8d, 0xae, 0xe9, 0xaa
        /*0042*/ 	.byte	0x8c, 0xe8, 0xaf, 0x81, 0x20, 0x3d, 0x3d, 0x3d, 0x0a, 0x00
	.type		$str$3,@object
	.size		$str$3,($str$5 - $str$3)
$str$3:
        /*004c*/ 	.byte	0x4c, 0x4c, 0x52, 0xe5, 0x80, 0xbc, 0xe7, 0xbb, 0x9f, 0xe8, 0xae, 0xa1, 0x20, 0x28, 0xe5, 0x89
        /*005c*/ 	.byte	0x8d, 0x31, 0x30, 0x30, 0x30, 0x30, 0xe4, 0xb8, 0xaa, 0x29, 0x3a, 0x0a, 0x00
	.type		$str$5,@object
	.size		$str$5,($str$2 - $str$5)
$str$5:
        /*0069*/ 	.byte	0x20, 0x20, 0xe6, 0x9c, 0x80, 0xe5, 0xa4, 0xa7, 0xe5, 0x80, 0xbc, 0x3a, 0x20, 0x25, 0x64, 0x2c
        /*0079*/ 	.byte	0x20, 0xe6, 0x9c, 0x80, 0xe5, 0xb0, 0x8f, 0xe5, 0x80, 0xbc, 0x3a, 0x20, 0x25, 0x64, 0x0a, 0x00
	.type		$str$2,@object
	.size		$str$2,($str$4 - $str$2)
$str$2:
        /*0089*/ 	.byte	0x53, 0x4e, 0x52, 0x3a, 0x20, 0x25, 0x2e, 0x32, 0x66, 0x20, 0x64, 0x42, 0x2c, 0x20, 0xe5, 0x99
        /*0099*/ 	.byte	0xaa, 0xe5, 0xa3, 0xb0, 0xe6, 0x96, 0xb9, 0xe5, 0xb7, 0xae, 0x3a, 0x20, 0x25, 0x2e, 0x36, 0x66
        /*00a9*/ 	.byte	0x0a, 0x00
	.type		$str$4,@object
	.size		$str$4,(.L_4 - $str$4)
$str$4:
        /*00ab*/ 	.byte	0x20, 0x20, 0xe6, 0xad, 0xa3, 0xe5, 0x80, 0xbc, 0x3a, 0x20, 0x25, 0x64, 0x2c, 0x20, 0xe8, 0xb4
        /*00bb*/ 	.byte	0x9f, 0xe5, 0x80, 0xbc, 0x3a, 0x20, 0x25, 0x64, 0x2c, 0x20, 0xe9, 0x9b, 0xb6, 0xe5, 0x80, 0xbc
        /*00cb*/ 	.byte	0x3a, 0x20, 0x25, 0x64, 0x0a, 0x00
.L_4:


//--------------------- .nv.shared.reserved.0     --------------------------
	.section	.nv.shared.reserved.0,"aw",@nobits
	.weak		__nv_reservedSMEM_offset_0_alias
	.size		__nv_reservedSMEM_offset_0_alias, 0, 64
	.other		__nv_reservedSMEM_offset_0_alias,@"STO_CUDA_RESERVED_SHARED STV_DEFAULT"
__nv_reservedSMEM_offset_0_alias:
	.zero		0
	.zero		64


//--------------------- .nv.global                --------------------------
	.section	.nv.global,"aw",@nobits
.nv.global:
	.type		$str$8,@object
	.size		$str$8,(.L_8 - $str$8)
$str$8:
	.zero		1
.L_8:


//--------------------- .nv.constant0._Z23performance_test_kernelPaPiS0_ --------------------------
	.section	.nv.constant0._Z23performance_test_kernelPaPiS0_,"a",@progbits
	.sectionflags	@""
	.align	4
.nv.constant0._Z23performance_test_kernelPaPiS0_:
	.zero		920


//--------------------- .nv.constant0._Z22verify_llr_data_kernelPaPiPf --------------------------
	.section	.nv.constant0._Z22verify_llr_data_kernelPaPiPf,"a",@progbits
	.sectionflags	@""
	.align	4
.nv.constant0._Z22verify_llr_data_kernelPaPiPf:
	.zero		920


//--------------------- SYMBOLS --------------------------

	.type		.nv.reservedSmem.offset0,@object
	.size		.nv.reservedSmem.offset0,0x4
	.type		vprintf,@function
